	.target	sm_90a

	.elftype	@"ET_EXEC"


//--------------------- .note.nv.tkinfo           --------------------------
	.section	.note.nv.tkinfo,"",@"SHT_NOTE"
	.sectionflags	@"SHF_NOTE_NV_TKINFO"
	.tkinfo
        /*0018*/ 	.word	0x00000002
        /*0030*/ 	.string	""
        /*0030*/ 	.string	"ptxas"
        /*0030*/ 	.string	"Cuda compilation tools, release 13.0, V13.0.88"
        /*0030*/ 	.string	"Build cuda_13.0.r13.0/compiler.36424714_0"
        /*0030*/ 	.string	"-arch sm_90a -m 64 "



//--------------------- .note.nv.cuinfo           --------------------------
	.section	.note.nv.cuinfo,"",@"SHT_NOTE"
	.sectionflags	@"SHF_NOTE_NV_CUINFO"
        /*0018*/ 	.short	0x0002
        /*001a*/ 	.short	0x005a
        /*001c*/ 	.short	0x0082
	.zero		2


//--------------------- .nv.info                  --------------------------
	.section	.nv.info,"",@"SHT_CUDA_INFO"
	.align	4


	//----- nvinfo : EIATTR_REGCOUNT
	.align		4
        /*0000*/ 	.byte	0x04, 0x2f
        /*0002*/ 	.short	(.L_12 - .L_11)
	.align		4
.L_11:
        /*0004*/ 	.word	index@(_ZN7cutlass13device_kernelINS_4gemm6kernel13GemmUniversalIN4cute5tupleIJiiiiEEENS1_10collective13CollectiveMmaINS1_37MainloopSm90TmaGmmaWarpSpecializedFP8ILi3ENS5_IJNS4_1CILi1EEESB_SB_EEENS1_35KernelTmaWarpSpecializedCooperativeEEENS5_IJNSA_ILi128EEENSA_ILi64EEESF_EEENS_12float_e5m2_tENS5_IJlSB_lEEESI_SJ_NS4_8TiledMMAINS4_8MMA_AtomIJNS4_4SM904GMMA30MMA_64x64x32_F32E5M2E5M2_SS_TNILNSN_7ScaleInE1ELSP_1EEEEEENS4_6LayoutINS5_IJNSA_ILi2EEESB_SB_EEENS5_IJSB_NSA_ILi0EEESV_EEEEENS5_IJNS4_10UnderscoreESY_SY_EEEEENS4_13SM90_TMA_LOADENS4_14ComposedLayoutINS4_7SwizzleILi3ELi4ELi3EEENS4_18smem_ptr_flag_bitsILi8EEENSS_INS5_IJNSA_ILi8EEESF_EEENS5_IJSF_SB_EEEEEEEvNS4_8identityES11_S1B_vS1C_EENS_8epilogue10collective6detail29Sm90TmaWarpSpecializedAdapterINS1F_15DefaultEpilogueISI_SJ_SJ_NS1E_6thread17LinearCombinationISI_Li1EffLNS1J_9ScaleType4KindE0ELNS_15FloatRoundStyleE2ESI_EENS1_15EpilogueDefaultEEEEEvvEEEEvNT_6ParamsE)
        /*0008*/ 	.word	0x000000a8


	//----- nvinfo : EIATTR_FRAME_SIZE
	.align		4
.L_12:
        /*000c*/ 	.byte	0x04, 0x11
        /*000e*/ 	.short	(.L_14 - .L_13)
	.align		4
.L_13:
        /*0010*/ 	.word	index@(_ZN7cutlass13device_kernelINS_4gemm6kernel13GemmUniversalIN4cute5tupleIJiiiiEEENS1_10collective13CollectiveMmaINS1_37MainloopSm90TmaGmmaWarpSpecializedFP8ILi3ENS5_IJNS4_1CILi1EEESB_SB_EEENS1_35KernelTmaWarpSpecializedCooperativeEEENS5_IJNSA_ILi128EEENSA_ILi64EEESF_EEENS_12float_e5m2_tENS5_IJlSB_lEEESI_SJ_NS4_8TiledMMAINS4_8MMA_AtomIJNS4_4SM904GMMA30MMA_64x64x32_F32E5M2E5M2_SS_TNILNSN_7ScaleInE1ELSP_1EEEEEENS4_6LayoutINS5_IJNSA_ILi2EEESB_SB_EEENS5_IJSB_NSA_ILi0EEESV_EEEEENS5_IJNS4_10UnderscoreESY_SY_EEEEENS4_13SM90_TMA_LOADENS4_14ComposedLayoutINS4_7SwizzleILi3ELi4ELi3EEENS4_18smem_ptr_flag_bitsILi8EEENSS_INS5_IJNSA_ILi8EEESF_EEENS5_IJSF_SB_EEEEEEEvNS4_8identityES11_S1B_vS1C_EENS_8epilogue10collective6detail29Sm90TmaWarpSpecializedAdapterINS1F_15DefaultEpilogueISI_SJ_SJ_NS1E_6thread17LinearCombinationISI_Li1EffLNS1J_9ScaleType4KindE0ELNS_15FloatRoundStyleE2ESI_EENS1_15EpilogueDefaultEEEEEvvEEEEvNT_6ParamsE)
        /*0014*/ 	.word	0x00000000


	//----- nvinfo : EIATTR_MIN_STACK_SIZE
	.align		4
.L_14:
        /*0018*/ 	.byte	0x04, 0x12
        /*001a*/ 	.short	(.L_16 - .L_15)
	.align		4
.L_15:
        /*001c*/ 	.word	index@(_ZN7cutlass13device_kernelINS_4gemm6kernel13GemmUniversalIN4cute5tupleIJiiiiEEENS1_10collective13CollectiveMmaINS1_37MainloopSm90TmaGmmaWarpSpecializedFP8ILi3ENS5_IJNS4_1CILi1EEESB_SB_EEENS1_35KernelTmaWarpSpecializedCooperativeEEENS5_IJNSA_ILi128EEENSA_ILi64EEESF_EEENS_12float_e5m2_tENS5_IJlSB_lEEESI_SJ_NS4_8TiledMMAINS4_8MMA_AtomIJNS4_4SM904GMMA30MMA_64x64x32_F32E5M2E5M2_SS_TNILNSN_7ScaleInE1ELSP_1EEEEEENS4_6LayoutINS5_IJNSA_ILi2EEESB_SB_EEENS5_IJSB_NSA_ILi0EEESV_EEEEENS5_IJNS4_10UnderscoreESY_SY_EEEEENS4_13SM90_TMA_LOADENS4_14ComposedLayoutINS4_7SwizzleILi3ELi4ELi3EEENS4_18smem_ptr_flag_bitsILi8EEENSS_INS5_IJNSA_ILi8EEESF_EEENS5_IJSF_SB_EEEEEEEvNS4_8identityES11_S1B_vS1C_EENS_8epilogue10collective6detail29Sm90TmaWarpSpecializedAdapterINS1F_15DefaultEpilogueISI_SJ_SJ_NS1E_6thread17LinearCombinationISI_Li1EffLNS1J_9ScaleType4KindE0ELNS_15FloatRoundStyleE2ESI_EENS1_15EpilogueDefaultEEEEEvvEEEEvNT_6ParamsE)
        /*0020*/ 	.word	0x00000000
.L_16:


//--------------------- .nv.compat                --------------------------
	.section	.nv.compat,"",@"SHT_CUDA_COMPAT_INFO"
	.align	4
        /*0000*/ 	.byte	0x02, 0x09, 0x01, 0x00, 0x02, 0x02, 0x04, 0x00, 0x02, 0x05, 0x05, 0x00, 0x03, 0x07, 0x01, 0x01
        /*0010*/ 	.byte	0x02, 0x03, 0x01, 0x00, 0x02, 0x06, 0x01, 0x00, 0x04, 0x0b, 0x08, 0x00, 0x00, 0x00, 0x00, 0x00
        /*0020*/ 	.byte	0x00, 0x00, 0x00, 0x00


//--------------------- .nv.info._ZN7cutlass13device_kernelINS_4gemm6kernel13GemmUniversalIN4cute5tupleIJiiiiEEENS1_10collective13CollectiveMmaINS1_37MainloopSm90TmaGmmaWarpSpecializedFP8ILi3ENS5_IJNS4_1CILi1EEESB_SB_EEENS1_35KernelTmaWarpSpecializedCooperativeEEENS5_IJNSA_ILi128EEENSA_ILi64EEESF_EEENS_12float_e5m2_tENS5_IJlSB_lEEESI_SJ_NS4_8TiledMMAINS4_8MMA_AtomIJNS4_4SM904GMMA30MMA_64x64x32_F32E5M2E5M2_SS_TNILNSN_7ScaleInE1ELSP_1EEEEEENS4_6LayoutINS5_IJNSA_ILi2EEESB_SB_EEENS5_IJSB_NSA_ILi0EEESV_EEEEENS5_IJNS4_10UnderscoreESY_SY_EEEEENS4_13SM90_TMA_LOADENS4_14ComposedLayoutINS4_7SwizzleILi3ELi4ELi3EEENS4_18smem_ptr_flag_bitsILi8EEENSS_INS5_IJNSA_ILi8EEESF_EEENS5_IJSF_SB_EEEEEEEvNS4_8identityES11_S1B_vS1C_EENS_8epilogue10collective6detail29Sm90TmaWarpSpecializedAdapterINS1F_15DefaultEpilogueISI_SJ_SJ_NS1E_6thread17LinearCombinationISI_Li1EffLNS1J_9ScaleType4KindE0ELNS_15FloatRoundStyleE2ESI_EENS1_15EpilogueDefaultEEEEEvvEEEEvNT_6ParamsE --------------------------
	.section	.nv.info._ZN7cutlass13device_kernelINS_4gemm6kernel13GemmUniversalIN4cute5tupleIJiiiiEEENS1_10collective13CollectiveMmaINS1_37MainloopSm90TmaGmmaWarpSpecializedFP8ILi3ENS5_IJNS4_1CILi1EEESB_SB_EEENS1_35KernelTmaWarpSpecializedCooperativeEEENS5_IJNSA_ILi128EEENSA_ILi64EEESF_EEENS_12float_e5m2_tENS5_IJlSB_lEEESI_SJ_NS4_8TiledMMAINS4_8MMA_AtomIJNS4_4SM904GMMA30MMA_64x64x32_F32E5M2E5M2_SS_TNILNSN_7ScaleInE1ELSP_1EEEEEENS4_6LayoutINS5_IJNSA_ILi2EEESB_SB_EEENS5_IJSB_NSA_ILi0EEESV_EEEEENS5_IJNS4_10UnderscoreESY_SY_EEEEENS4_13SM90_TMA_LOADENS4_14ComposedLayoutINS4_7SwizzleILi3ELi4ELi3EEENS4_18smem_ptr_flag_bitsILi8EEENSS_INS5_IJNSA_ILi8EEESF_EEENS5_IJSF_SB_EEEEEEEvNS4_8identityES11_S1B_vS1C_EENS_8epilogue10collective6detail29Sm90TmaWarpSpecializedAdapterINS1F_15DefaultEpilogueISI_SJ_SJ_NS1E_6thread17LinearCombinationISI_Li1EffLNS1J_9ScaleType4KindE0ELNS_15FloatRoundStyleE2ESI_EENS1_15EpilogueDefaultEEEEEvvEEEEvNT_6ParamsE,"",@"SHT_CUDA_INFO"
	.sectionflags	@""
	.align	4


	//----- nvinfo : EIATTR_CUDA_API_VERSION
	.align		4
        /*0000*/ 	.byte	0x04, 0x37
        /*0002*/ 	.short	(.L_18 - .L_17)
.L_17:
        /*0004*/ 	.word	0x00000082


	//----- nvinfo : EIATTR_KPARAM_INFO
	.align		4
.L_18:
        /*0008*/ 	.byte	0x04, 0x17
        /*000a*/ 	.short	(.L_20 - .L_19)
.L_19:
        /*000c*/ 	.word	0x00000000
        /*0010*/ 	.short	0x0000
        /*0012*/ 	.short	0x0070
        /*0014*/ 	.byte	0x00, 0xf0, 0x01, 0x10


	//----- nvinfo : EIATTR_SPARSE_MMA_MASK
	.align		4
.L_20:
        /*0018*/ 	.byte	0x03, 0x50
        /*001a*/ 	.short	0x0000


	//----- nvinfo : EIATTR_MAXREG_COUNT
	.align		4
        /*001c*/ 	.byte	0x03, 0x1b
        /*001e*/ 	.short	0x00a8


	//----- nvinfo : EIATTR_NUM_BARRIERS
	.align		4
        /*0020*/ 	.byte	0x02, 0x4c
        /*0022*/ 	.byte	0x01
	.zero		1


	//----- nvinfo : EIATTR_MERCURY_ISA_VERSION
	.align		4
        /*0024*/ 	.byte	0x03, 0x5f
        /*0026*/ 	.short	0x0101


	//----- nvinfo : EIATTR_INT_WARP_WIDE_INSTR_OFFSETS
	.align		4
        /*0028*/ 	.byte	0x04, 0x31
        /*002a*/ 	.short	(.L_22 - .L_21)


	//   ....[0]....
.L_21:
        /*002c*/ 	.word	0x00000380


	//   ....[1]....
        /*0030*/ 	.word	0x00000390


	//   ....[2]....
        /*0034*/ 	.word	0x000004a0


	//----- nvinfo : EIATTR_COOP_GROUP_MASK_REGIDS
	.align		4
.L_22:
        /*0038*/ 	.byte	0x04, 0x29
        /*003a*/ 	.short	(.L_24 - .L_23)


	//   ....[0]....
.L_23:
        /*003c*/ 	.word	0xffffffff


	//   ....[1]....
        /*0040*/ 	.word	0xffffffff


	//   ....[2]....
        /*0044*/ 	.word	0xffffffff


	//   ....[3]....
        /*0048*/ 	.word	0xffffffff


	//   ....[4]....
        /*004c*/ 	.word	0xffffffff


	//----- nvinfo : EIATTR_COOP_GROUP_INSTR_OFFSETS
	.align		4
.L_24:
        /*0050*/ 	.byte	0x04, 0x28
        /*0052*/ 	.short	(.L_26 - .L_25)


	//   ....[0]....
.L_25:
        /*0054*/ 	.word	0x00000060


	//   ....[1]....
        /*0058*/ 	.word	0x00000070


	//   ....[2]....
        /*005c*/ 	.word	0x00000130


	//   ....[3]....
        /*0060*/ 	.word	0x000002a0


	//   ....[4]....
        /*0064*/ 	.word	0x00000fc0


	//----- nvinfo : EIATTR_REG_RECONFIG
	.align		4
.L_26:
        /*0068*/ 	.byte	0x01, 0x54
	.zero		2


	//----- nvinfo : EIATTR_MBARRIER_INSTR_OFFSETS
	.align		4
        /*006c*/ 	.byte	0x04, 0x39
        /*006e*/ 	.short	(.L_28 - .L_27)


	//   ....[0]....
.L_27:
        /*0070*/ 	.word	0x00000230
        /*0074*/ 	.word	0x000000ff
        /*0078*/ 	.word	0x00000000
        /*007c*/ 	.short	0x0100
        /*007e*/ 	.byte	0x08
	.zero		1


	//   ....[1]....
        /*0080*/ 	.word	0x00000240
        /*0084*/ 	.word	0x000000ff
        /*0088*/ 	.word	0x00000018
        /*008c*/ 	.short	0x0100
        /*008e*/ 	.byte	0x08
	.zero		1


	//   ....[2]....
        /*0090*/ 	.word	0x00000250
        /*0094*/ 	.word	0x000000ff
        /*0098*/ 	.word	0x00000008
        /*009c*/ 	.short	0x0100
        /*009e*/ 	.byte	0x08
	.zero		1


	//   ....[3]....
        /*00a0*/ 	.word	0x00000260
        /*00a4*/ 	.word	0x000000ff
        /*00a8*/ 	.word	0x00000020
        /*00ac*/ 	.short	0x0100
        /*00ae*/ 	.byte	0x08
	.zero		1


	//   ....[4]....
        /*00b0*/ 	.word	0x00000270
        /*00b4*/ 	.word	0x000000ff
        /*00b8*/ 	.word	0x00000010
        /*00bc*/ 	.short	0x0100
        /*00be*/ 	.byte	0x08
	.zero		1


	//   ....[5]....
        /*00c0*/ 	.word	0x00000280
        /*00c4*/ 	.word	0x000000ff
        /*00c8*/ 	.word	0x00000028
        /*00cc*/ 	.short	0x0100
        /*00ce*/ 	.byte	0x08
	.zero		1


	//   ....[6]....
        /*00d0*/ 	.word	0x00000510
        /*00d4*/ 	.word	0x000000ff
        /*00d8*/ 	.word	0x00000040
        /*00dc*/ 	.short	0x0100
        /*00de*/ 	.byte	0x06
	.zero		1


	//   ....[7]....
        /*00e0*/ 	.word	0x00000570
        /*00e4*/ 	.word	0x000000ff
        /*00e8*/ 	.word	0x00000048
        /*00ec*/ 	.short	0x0100
        /*00ee*/ 	.byte	0x06
	.zero		1


	//   ....[8]....
        /*00f0*/ 	.word	0x000012f0
        /*00f4*/ 	.word	0x000000ff
        /*00f8*/ 	.word	0x00000000
        /*00fc*/ 	.short	0x010a
        /*00fe*/ 	.byte	0x06
	.zero		1


	//   ....[9]....
        /*0100*/ 	.word	0x00001330
        /*0104*/ 	.word	0x000000ff
        /*0108*/ 	.word	0x00000000
        /*010c*/ 	.short	0x010a
        /*010e*/ 	.byte	0x06
	.zero		1


	//   ....[10]....
        /*0110*/ 	.word	0x00001a20
        /*0114*/ 	.word	0x000000ff
        /*0118*/ 	.word	0x00000000
        /*011c*/ 	.short	0x010a
        /*011e*/ 	.byte	0x0c
	.zero		1


	//   ....[11]....
        /*0120*/ 	.word	0x00001a60
        /*0124*/ 	.word	0x000000ff
        /*0128*/ 	.word	0x00000000
        /*012c*/ 	.short	0x010a
        /*012e*/ 	.byte	0x0c
	.zero		1


	//   ....[12]....
        /*0130*/ 	.word	0x00001f50
        /*0134*/ 	.word	0x000000ff
        /*0138*/ 	.word	0x00000000
        /*013c*/ 	.short	0x0101
        /*013e*/ 	.byte	0x08
	.zero		1


	//   ....[13]....
        /*0140*/ 	.word	0x000023a0
        /*0144*/ 	.word	0x000000ff
        /*0148*/ 	.word	0x00000000
        /*014c*/ 	.short	0x0101
        /*014e*/ 	.byte	0x08
	.zero		1


	//   ....[14]....
        /*0150*/ 	.word	0x00005d40
        /*0154*/ 	.word	0x00000012
        /*0158*/ 	.word	0x00000018
        /*015c*/ 	.short	0x010a
        /*015e*/ 	.byte	0x3f
	.zero		1


	//   ....[15]....
        /*0160*/ 	.word	0x000060d0
        /*0164*/ 	.word	0x00000007
        /*0168*/ 	.word	0x00000048
        /*016c*/ 	.short	0x0101
        /*016e*/ 	.byte	0x3f
	.zero		1


	//   ....[16]....
        /*0170*/ 	.word	0x00006810
        /*0174*/ 	.word	0x00000007
        /*0178*/ 	.word	0x00000000
        /*017c*/ 	.short	0x010a
        /*017e*/ 	.byte	0x3f
	.zero		1


	//   ....[17]....
        /*0180*/ 	.word	0x00006890
        /*0184*/ 	.word	0x00000006
        /*0188*/ 	.word	0x00000000
        /*018c*/ 	.short	0x010a
        /*018e*/ 	.byte	0x3f
	.zero		1


	//   ....[18]....
        /*0190*/ 	.word	0x00006920
        /*0194*/ 	.word	0x00000003
        /*0198*/ 	.word	0x00000000
        /*019c*/ 	.short	0x010a
        /*019e*/ 	.byte	0x3f
	.zero		1


	//   ....[19]....
        /*01a0*/ 	.word	0x00006990
        /*01a4*/ 	.word	0x00000007
        /*01a8*/ 	.word	0x00000000
        /*01ac*/ 	.short	0x010a
        /*01ae*/ 	.byte	0x3f
	.zero		1


	//   ....[20]....
        /*01b0*/ 	.word	0x000069f0
        /*01b4*/ 	.word	0x00000008
        /*01b8*/ 	.word	0x00000000
        /*01bc*/ 	.short	0x010a
        /*01be*/ 	.byte	0x3f
	.zero		1


	//   ....[21]....
        /*01c0*/ 	.word	0x00006ac0
        /*01c4*/ 	.word	0x00000012
        /*01c8*/ 	.word	0x00000018
        /*01cc*/ 	.short	0x010a
        /*01ce*/ 	.byte	0x3f
	.zero		1


	//   ....[22]....
        /*01d0*/ 	.word	0x00006ba0
        /*01d4*/ 	.word	0x00000007
        /*01d8*/ 	.word	0x00000000
        /*01dc*/ 	.short	0x010a
        /*01de*/ 	.byte	0x3f
	.zero		1


	//   ....[23]....
        /*01e0*/ 	.word	0x00006bf0
        /*01e4*/ 	.word	0x00000006
        /*01e8*/ 	.word	0x00000000
        /*01ec*/ 	.short	0x010a
        /*01ee*/ 	.byte	0x3f
	.zero		1


	//----- nvinfo : EIATTR_NUM_MBARRIERS
	.align		4
.L_28:
        /*01f0*/ 	.byte	0x03, 0x38
        /*01f2*/ 	.short	0x0008


	//----- nvinfo : EIATTR_EXIT_INSTR_OFFSETS
	.align		4
        /*01f4*/ 	.byte	0x04, 0x1c
        /*01f6*/ 	.short	(.L_30 - .L_29)


	//   ....[0]....
.L_29:
        /*01f8*/ 	.word	0x000005c0


	//   ....[1]....
        /*01fc*/ 	.word	0x00000e90


	//   ....[2]....
        /*0200*/ 	.word	0x000053a0


	//   ....[3]....
        /*0204*/ 	.word	0x000059e0


	//   ....[4]....
        /*0208*/ 	.word	0x00006970


	//----- nvinfo : EIATTR_MAX_THREADS
	.align		4
.L_30:
        /*020c*/ 	.byte	0x04, 0x05
        /*020e*/ 	.short	(.L_32 - .L_31)
.L_31:
        /*0210*/ 	.word	0x00000180
        /*0214*/ 	.word	0x00000001
        /*0218*/ 	.word	0x00000001


	//----- nvinfo : EIATTR_CRS_STACK_SIZE
	.align		4
.L_32:
        /*021c*/ 	.byte	0x04, 0x1e
        /*021e*/ 	.short	(.L_34 - .L_33)
.L_33:
        /*0220*/ 	.word	0x00000000


	//----- nvinfo : EIATTR_CBANK_PARAM_SIZE
	.align		4
.L_34:
        /*0224*/ 	.byte	0x03, 0x19
        /*0226*/ 	.short	0x0470


	//----- nvinfo : EIATTR_PARAM_CBANK
	.align		4
        /*0228*/ 	.byte	0x04, 0x0a
        /*022a*/ 	.short	(.L_36 - .L_35)
	.align		4
.L_35:
        /*022c*/ 	.word	index@(.nv.constant0._ZN7cutlass13device_kernelINS_4gemm6kernel13GemmUniversalIN4cute5tupleIJiiiiEEENS1_10collective13CollectiveMmaINS1_37MainloopSm90TmaGmmaWarpSpecializedFP8ILi3ENS5_IJNS4_1CILi1EEESB_SB_EEENS1_35KernelTmaWarpSpecializedCooperativeEEENS5_IJNSA_ILi128EEENSA_ILi64EEESF_EEENS_12float_e5m2_tENS5_IJlSB_lEEESI_SJ_NS4_8TiledMMAINS4_8MMA_AtomIJNS4_4SM904GMMA30MMA_64x64x32_F32E5M2E5M2_SS_TNILNSN_7ScaleInE1ELSP_1EEEEEENS4_6LayoutINS5_IJNSA_ILi2EEESB_SB_EEENS5_IJSB_NSA_ILi0EEESV_EEEEENS5_IJNS4_10UnderscoreESY_SY_EEEEENS4_13SM90_TMA_LOADENS4_14ComposedLayoutINS4_7SwizzleILi3ELi4ELi3EEENS4_18smem_ptr_flag_bitsILi8EEENSS_INS5_IJNSA_ILi8EEESF_EEENS5_IJSF_SB_EEEEEEEvNS4_8identityES11_S1B_vS1C_EENS_8epilogue10collective6detail29Sm90TmaWarpSpecializedAdapterINS1F_15DefaultEpilogueISI_SJ_SJ_NS1E_6thread17LinearCombinationISI_Li1EffLNS1J_9ScaleType4KindE0ELNS_15FloatRoundStyleE2ESI_EENS1_15EpilogueDefaultEEEEEvvEEEEvNT_6ParamsE)
        /*0230*/ 	.short	0x0210
        /*0232*/ 	.short	0x0470


	//----- nvinfo : EIATTR_SW_WAR
	.align		4
.L_36:
        /*0234*/ 	.byte	0x04, 0x36
        /*0236*/ 	.short	(.L_38 - .L_37)
.L_37:
        /*0238*/ 	.word	0x00000008
.L_38:


//--------------------- .nv.callgraph             --------------------------
	.section	.nv.callgraph,"",@"SHT_CUDA_CALLGRAPH"
	.align	4
	.sectionentsize	8
	.align		4
        /*0000*/ 	.word	0x00000000
	.align		4
        /*0004*/ 	.word	0xffffffff
	.align		4
        /*0008*/ 	.word	0x00000000
	.align		4
        /*000c*/ 	.word	0xfffffffe
	.align		4
        /*0010*/ 	.word	0x00000000
	.align		4
        /*0014*/ 	.word	0xfffffffd
	.align		4
        /*0018*/ 	.word	0x00000000
	.align		4
        /*001c*/ 	.word	0xfffffffc


//--------------------- .nv.constant4             --------------------------
	.section	.nv.constant4,"a",@progbits
	.align	8
	.align		8
.nv.constant4:
        /*0000*/ 	.dword	_ZN40_INTERNAL_9dff3d58_4_k_cu_8807f518_274274cuda3std3__45__cpo5beginE
	.align		8
        /*0008*/ 	.dword	_ZN40_INTERNAL_9dff3d58_4_k_cu_8807f518_274274cuda3std3__45__cpo3endE
	.align		8
        /*0010*/ 	.dword	_ZN40_INTERNAL_9dff3d58_4_k_cu_8807f518_274274cuda3std3__45__cpo6cbeginE
	.align		8
        /*0018*/ 	.dword	_ZN40_INTERNAL_9dff3d58_4_k_cu_8807f518_274274cuda3std3__45__cpo4cendE
	.align		8
        /*0020*/ 	.dword	_ZN40_INTERNAL_9dff3d58_4_k_cu_8807f518_274274cuda3std3__442_GLOBAL__N__9dff3d58_4_k_cu_8807f518_274276ignoreE
	.align		8
        /*0028*/ 	.dword	_ZN40_INTERNAL_9dff3d58_4_k_cu_8807f518_274274cuda3std3__419piecewise_constructE
	.align		8
        /*0030*/ 	.dword	_ZN40_INTERNAL_9dff3d58_4_k_cu_8807f518_274274cuda3std3__48in_placeE
	.align		8
        /*0038*/ 	.dword	_ZN40_INTERNAL_9dff3d58_4_k_cu_8807f518_274274cuda3std6ranges3__45__cpo4swapE
	.align		8
        /*0040*/ 	.dword	_ZN40_INTERNAL_9dff3d58_4_k_cu_8807f518_274274cuda3std6ranges3__45__cpo9iter_moveE
	.align		8
        /*0048*/ 	.dword	_ZN40_INTERNAL_9dff3d58_4_k_cu_8807f518_274274cute7productE
	.align		8
        /*0050*/ 	.dword	_ZN40_INTERNAL_9dff3d58_4_k_cu_8807f518_274274cute1_E


//--------------------- .text._ZN7cutlass13device_kernelINS_4gemm6kernel13GemmUniversalIN4cute5tupleIJiiiiEEENS1_10collective13CollectiveMmaINS1_37MainloopSm90TmaGmmaWarpSpecializedFP8ILi3ENS5_IJNS4_1CILi1EEESB_SB_EEENS1_35KernelTmaWarpSpecializedCooperativeEEENS5_IJNSA_ILi128EEENSA_ILi64EEESF_EEENS_12float_e5m2_tENS5_IJlSB_lEEESI_SJ_NS4_8TiledMMAINS4_8MMA_AtomIJNS4_4SM904GMMA30MMA_64x64x32_F32E5M2E5M2_SS_TNILNSN_7ScaleInE1ELSP_1EEEEEENS4_6LayoutINS5_IJNSA_ILi2EEESB_SB_EEENS5_IJSB_NSA_ILi0EEESV_EEEEENS5_IJNS4_10UnderscoreESY_SY_EEEEENS4_13SM90_TMA_LOADENS4_14ComposedLayoutINS4_7SwizzleILi3ELi4ELi3EEENS4_18smem_ptr_flag_bitsILi8EEENSS_INS5_IJNSA_ILi8EEESF_EEENS5_IJSF_SB_EEEEEEEvNS4_8identityES11_S1B_vS1C_EENS_8epilogue10collective6detail29Sm90TmaWarpSpecializedAdapterINS1F_15DefaultEpilogueISI_SJ_SJ_NS1E_6thread17LinearCombinationISI_Li1EffLNS1J_9ScaleType4KindE0ELNS_15FloatRoundStyleE2ESI_EENS1_15EpilogueDefaultEEEEEvvEEEEvNT_6ParamsE --------------------------
	.section	.text._ZN7cutlass13device_kernelINS_4gemm6kernel13GemmUniversalIN4cute5tupleIJiiiiEEENS1_10collective13CollectiveMmaINS1_37MainloopSm90TmaGmmaWarpSpecializedFP8ILi3ENS5_IJNS4_1CILi1EEESB_SB_EEENS1_35KernelTmaWarpSpecializedCooperativeEEENS5_IJNSA_ILi128EEENSA_ILi64EEESF_EEENS_12float_e5m2_tENS5_IJlSB_lEEESI_SJ_NS4_8TiledMMAINS4_8MMA_AtomIJNS4_4SM904GMMA30MMA_64x64x32_F32E5M2E5M2_SS_TNILNSN_7ScaleInE1ELSP_1EEEEEENS4_6LayoutINS5_IJNSA_ILi2EEESB_SB_EEENS5_IJSB_NSA_ILi0EEESV_EEEEENS5_IJNS4_10UnderscoreESY_SY_EEEEENS4_13SM90_TMA_LOADENS4_14ComposedLayoutINS4_7SwizzleILi3ELi4ELi3EEENS4_18smem_ptr_flag_bitsILi8EEENSS_INS5_IJNSA_ILi8EEESF_EEENS5_IJSF_SB_EEEEEEEvNS4_8identityES11_S1B_vS1C_EENS_8epilogue10collective6detail29Sm90TmaWarpSpecializedAdapterINS1F_15DefaultEpilogueISI_SJ_SJ_NS1E_6thread17LinearCombinationISI_Li1EffLNS1J_9ScaleType4KindE0ELNS_15FloatRoundStyleE2ESI_EENS1_15EpilogueDefaultEEEEEvvEEEEvNT_6ParamsE,"ax",@progbits
	.align	128
.text._ZN7cutlass13device_kernelINS_4gemm6kernel13GemmUniversalIN4cute5tupleIJiiiiEEENS1_10collective13CollectiveMmaINS1_37MainloopSm90TmaGmmaWarpSpecializedFP8ILi3ENS5_IJNS4_1CILi1EEESB_SB_EEENS1_35KernelTmaWarpSpecializedCooperativeEEENS5_IJNSA_ILi128EEENSA_ILi64EEESF_EEENS_12float_e5m2_tENS5_IJlSB_lEEESI_SJ_NS4_8TiledMMAINS4_8MMA_AtomIJNS4_4SM904GMMA30MMA_64x64x32_F32E5M2E5M2_SS_TNILNSN_7ScaleInE1ELSP_1EEEEEENS4_6LayoutINS5_IJNSA_ILi2EEESB_SB_EEENS5_IJSB_NSA_ILi0EEESV_EEEEENS5_IJNS4_10UnderscoreESY_SY_EEEEENS4_13SM90_TMA_LOADENS4_14ComposedLayoutINS4_7SwizzleILi3ELi4ELi3EEENS4_18smem_ptr_flag_bitsILi8EEENSS_INS5_IJNSA_ILi8EEESF_EEENS5_IJSF_SB_EEEEEEEvNS4_8identityES11_S1B_vS1C_EENS_8epilogue10collective6detail29Sm90TmaWarpSpecializedAdapterINS1F_15DefaultEpilogueISI_SJ_SJ_NS1E_6thread17LinearCombinationISI_Li1EffLNS1J_9ScaleType4KindE0ELNS_15FloatRoundStyleE2ESI_EENS1_15EpilogueDefaultEEEEEvvEEEEvNT_6ParamsE:
        .type           _ZN7cutlass13device_kernelINS_4gemm6kernel13GemmUniversalIN4cute5tupleIJiiiiEEENS1_10collective13CollectiveMmaINS1_37MainloopSm90TmaGmmaWarpSpecializedFP8ILi3ENS5_IJNS4_1CILi1EEESB_SB_EEENS1_35KernelTmaWarpSpecializedCooperativeEEENS5_IJNSA_ILi128EEENSA_ILi64EEESF_EEENS_12float_e5m2_tENS5_IJlSB_lEEESI_SJ_NS4_8TiledMMAINS4_8MMA_AtomIJNS4_4SM904GMMA30MMA_64x64x32_F32E5M2E5M2_SS_TNILNSN_7ScaleInE1ELSP_1EEEEEENS4_6LayoutINS5_IJNSA_ILi2EEESB_SB_EEENS5_IJSB_NSA_ILi0EEESV_EEEEENS5_IJNS4_10UnderscoreESY_SY_EEEEENS4_13SM90_TMA_LOADENS4_14ComposedLayoutINS4_7SwizzleILi3ELi4ELi3EEENS4_18smem_ptr_flag_bitsILi8EEENSS_INS5_IJNSA_ILi8EEESF_EEENS5_IJSF_SB_EEEEEEEvNS4_8identityES11_S1B_vS1C_EENS_8epilogue10collective6detail29Sm90TmaWarpSpecializedAdapterINS1F_15DefaultEpilogueISI_SJ_SJ_NS1E_6thread17LinearCombinationISI_Li1EffLNS1J_9ScaleType4KindE0ELNS_15FloatRoundStyleE2ESI_EENS1_15EpilogueDefaultEEEEEvvEEEEvNT_6ParamsE,@function
        .size           _ZN7cutlass13device_kernelINS_4gemm6kernel13GemmUniversalIN4cute5tupleIJiiiiEEENS1_10collective13CollectiveMmaINS1_37MainloopSm90TmaGmmaWarpSpecializedFP8ILi3ENS5_IJNS4_1CILi1EEESB_SB_EEENS1_35KernelTmaWarpSpecializedCooperativeEEENS5_IJNSA_ILi128EEENSA_ILi64EEESF_EEENS_12float_e5m2_tENS5_IJlSB_lEEESI_SJ_NS4_8TiledMMAINS4_8MMA_AtomIJNS4_4SM904GMMA30MMA_64x64x32_F32E5M2E5M2_SS_TNILNSN_7ScaleInE1ELSP_1EEEEEENS4_6LayoutINS5_IJNSA_ILi2EEESB_SB_EEENS5_IJSB_NSA_ILi0EEESV_EEEEENS5_IJNS4_10UnderscoreESY_SY_EEEEENS4_13SM90_TMA_LOADENS4_14ComposedLayoutINS4_7SwizzleILi3ELi4ELi3EEENS4_18smem_ptr_flag_bitsILi8EEENSS_INS5_IJNSA_ILi8EEESF_EEENS5_IJSF_SB_EEEEEEEvNS4_8identityES11_S1B_vS1C_EENS_8epilogue10collective6detail29Sm90TmaWarpSpecializedAdapterINS1F_15DefaultEpilogueISI_SJ_SJ_NS1E_6thread17LinearCombinationISI_Li1EffLNS1J_9ScaleType4KindE0ELNS_15FloatRoundStyleE2ESI_EENS1_15EpilogueDefaultEEEEEvvEEEEvNT_6ParamsE,(.L_x_135 - _ZN7cutlass13device_kernelINS_4gemm6kernel13GemmUniversalIN4cute5tupleIJiiiiEEENS1_10collective13CollectiveMmaINS1_37MainloopSm90TmaGmmaWarpSpecializedFP8ILi3ENS5_IJNS4_1CILi1EEESB_SB_EEENS1_35KernelTmaWarpSpecializedCooperativeEEENS5_IJNSA_ILi128EEENSA_ILi64EEESF_EEENS_12float_e5m2_tENS5_IJlSB_lEEESI_SJ_NS4_8TiledMMAINS4_8MMA_AtomIJNS4_4SM904GMMA30MMA_64x64x32_F32E5M2E5M2_SS_TNILNSN_7ScaleInE1ELSP_1EEEEEENS4_6LayoutINS5_IJNSA_ILi2EEESB_SB_EEENS5_IJSB_NSA_ILi0EEESV_EEEEENS5_IJNS4_10UnderscoreESY_SY_EEEEENS4_13SM90_TMA_LOADENS4_14ComposedLayoutINS4_7SwizzleILi3ELi4ELi3EEENS4_18smem_ptr_flag_bitsILi8EEENSS_INS5_IJNSA_ILi8EEESF_EEENS5_IJSF_SB_EEEEEEEvNS4_8identityES11_S1B_vS1C_EENS_8epilogue10collective6detail29Sm90TmaWarpSpecializedAdapterINS1F_15DefaultEpilogueISI_SJ_SJ_NS1E_6thread17LinearCombinationISI_Li1EffLNS1J_9ScaleType4KindE0ELNS_15FloatRoundStyleE2ESI_EENS1_15EpilogueDefaultEEEEEvvEEEEvNT_6ParamsE)
        .other          _ZN7cutlass13device_kernelINS_4gemm6kernel13GemmUniversalIN4cute5tupleIJiiiiEEENS1_10collective13CollectiveMmaINS1_37MainloopSm90TmaGmmaWarpSpecializedFP8ILi3ENS5_IJNS4_1CILi1EEESB_SB_EEENS1_35KernelTmaWarpSpecializedCooperativeEEENS5_IJNSA_ILi128EEENSA_ILi64EEESF_EEENS_12float_e5m2_tENS5_IJlSB_lEEESI_SJ_NS4_8TiledMMAINS4_8MMA_AtomIJNS4_4SM904GMMA30MMA_64x64x32_F32E5M2E5M2_SS_TNILNSN_7ScaleInE1ELSP_1EEEEEENS4_6LayoutINS5_IJNSA_ILi2EEESB_SB_EEENS5_IJSB_NSA_ILi0EEESV_EEEEENS5_IJNS4_10UnderscoreESY_SY_EEEEENS4_13SM90_TMA_LOADENS4_14ComposedLayoutINS4_7SwizzleILi3ELi4ELi3EEENS4_18smem_ptr_flag_bitsILi8EEENSS_INS5_IJNSA_ILi8EEESF_EEENS5_IJSF_SB_EEEEEEEvNS4_8identityES11_S1B_vS1C_EENS_8epilogue10collective6detail29Sm90TmaWarpSpecializedAdapterINS1F_15DefaultEpilogueISI_SJ_SJ_NS1E_6thread17LinearCombinationISI_Li1EffLNS1J_9ScaleType4KindE0ELNS_15FloatRoundStyleE2ESI_EENS1_15EpilogueDefaultEEEEEvvEEEEvNT_6ParamsE,@"STO_CUDA_ENTRY STV_DEFAULT"
_ZN7cutlass13device_kernelINS_4gemm6kernel13GemmUniversalIN4cute5tupleIJiiiiEEENS1_10collective13CollectiveMmaINS1_37MainloopSm90TmaGmmaWarpSpecializedFP8ILi3ENS5_IJNS4_1CILi1EEESB_SB_EEENS1_35KernelTmaWarpSpecializedCooperativeEEENS5_IJNSA_ILi128EEENSA_ILi64EEESF_EEENS_12float_e5m2_tENS5_IJlSB_lEEESI_SJ_NS4_8TiledMMAINS4_8MMA_AtomIJNS4_4SM904GMMA30MMA_64x64x32_F32E5M2E5M2_SS_TNILNSN_7ScaleInE1ELSP_1EEEEEENS4_6LayoutINS5_IJNSA_ILi2EEESB_SB_EEENS5_IJSB_NSA_ILi0EEESV_EEEEENS5_IJNS4_10UnderscoreESY_SY_EEEEENS4_13SM90_TMA_LOADENS4_14ComposedLayoutINS4_7SwizzleILi3ELi4ELi3EEENS4_18smem_ptr_flag_bitsILi8EEENSS_INS5_IJNSA_ILi8EEESF_EEENS5_IJSF_SB_EEEEEEEvNS4_8identityES11_S1B_vS1C_EENS_8epilogue10collective6detail29Sm90TmaWarpSpecializedAdapterINS1F_15DefaultEpilogueISI_SJ_SJ_NS1E_6thread17LinearCombinationISI_Li1EffLNS1J_9ScaleType4KindE0ELNS_15FloatRoundStyleE2ESI_EENS1_15EpilogueDefaultEEEEEvvEEEEvNT_6ParamsE:
[----:B------:R-:W-:Y:S01]  /*0000*/  LDC R1, c[0x0][0x28] ;  /* 0x00000a00ff017b82 */ /* 0x000fe20000000800 */
[----:B------:R-:W0:Y:S01]  /*0010*/  S2R R2, SR_TID.X ;  /* 0x0000000000027919 */ /* 0x000e220000002100 */
[----:B------:R-:W-:Y:S01]  /*0020*/  ELECT P0, URZ, PT ;  /* 0x00000000003f782f */ /* 0x000fe20003800000 */
[----:B------:R-:W-:Y:S01]  /*0030*/  BSSY B0, `(.L_x_0) ;  /* 0x000000f000007945 */ /* 0x000fe20003800000 */
[--C-:B0-----:R-:W-:Y:S02]  /*0040*/  SHF.R.U32.HI R0, RZ, 0x5, R2.reuse ;  /* 0x00000005ff007819 */ /* 0x101fe40000011602 */
[----:B------:R-:W-:-:S03]  /*0050*/  SHF.R.U32.HI R4, RZ, 0x7, R2 ;  /* 0x00000007ff047819 */ /* 0x000fc60000011602 */
[----:B------:R-:W0:Y:S04]  /*0060*/  SHFL.IDX PT, R3, R0, RZ, 0x1f ;  /* 0x00001fff00037589 */ /* 0x000e2800000e0000 */
[----:B------:R1:W2:Y:S01]  /*0070*/  SHFL.IDX PT, R7, R4, RZ, 0x1f ;  /* 0x00001fff04077589 */ /* 0x0002a200000e0000 */
[----:B0-----:R-:W-:-:S13]  /*0080*/  ISETP.NE.OR P0, PT, R3, RZ, !P0 ;  /* 0x000000ff0300720c */ /* 0x001fda0004705670 */
[----:B-12---:R-:W-:Y:S05]  /*0090*/  @P0 BRA `(.L_x_1) ;  /* 0x0000000000200947 */ /* 0x006fea0003800000 */
[----:B------:R-:W-:Y:S02]  /*00a0*/  ULDC.64 UR4, c[0x0][0x198] ;  /* 0x0000660000047ab9 */ /* 0x000fe40000000a00 */
[----:B------:R-:W-:Y:S02]  /*00b0*/  UIADD3 UR6, UP0, UR4, 0xf0, URZ ;  /* 0x000000f004067890 */ /* 0x000fe4000ff1e03f */
[----:B------:R-:W-:Y:S02]  /*00c0*/  UIADD3 UR4, UP1, UR4, 0x1f0, URZ ;  /* 0x000001f004047890 */ /* 0x000fe4000ff3e03f */
[----:B------:R-:W-:Y:S02]  /*00d0*/  UIADD3.X UR7, URZ, UR5, URZ, UP0, !UPT ;  /* 0x000000053f077290 */ /* 0x000fe400087fe43f */
[----:B------:R-:W-:-:S07]  /*00e0*/  UIADD3.X UR5, URZ, UR5, URZ, UP1, !UPT ;  /* 0x000000053f057290 */ /* 0x000fce0008ffe43f */
[----:B------:R0:W-:Y:S02]  /*00f0*/  UTMACCTL.PF [UR6] ;  /* 0x00000000060079b9 */ /* 0x0001e40008040000 */
[----:B------:R0:W-:Y:S02]  /*0100*/  UTMACCTL.PF [UR4] ;  /* 0x00000000040079b9 */ /* 0x0001e40008040000 */
[----:B0-----:R-:W-:Y:S01]  /*0110*/  NOP ;  /* 0x0000000000007918 */ /* 0x001fe20000000000 */
.L_x_1:
[----:B------:R-:W-:Y:S05]  /*0120*/  BSYNC B0 ;  /* 0x0000000000007941 */ /* 0x000fea0003800000 */
.L_x_0:
[----:B------:R-:W0:Y:S02]  /*0130*/  SHFL.IDX PT, R4, R0, RZ, 0x1f ;  /* 0x00001fff00047589 */ /* 0x000e2400000e0000 */
[----:B0-----:R-:W-:-:S13]  /*0140*/  ISETP.NE.AND P0, PT, R4, RZ, PT ;  /* 0x000000ff0400720c */ /* 0x001fda0003f05270 */
[----:B------:R-:W-:Y:S05]  /*0150*/  @P0 BRA `(.L_x_2) ;  /* 0x0000000000500947 */ /* 0x000fea0003800000 */
[----:B------:R-:W0:Y:S01]  /*0160*/  S2UR UR8, SR_CgaCtaId ;  /* 0x00000000000879c3 */ /* 0x000e220000008800 */
[----:B------:R-:W-:Y:S01]  /*0170*/  UMOV UR4, 0x400 ;  /* 0x0000040000047882 */ /* 0x000fe20000000000 */
[----:B------:R-:W-:Y:S01]  /*0180*/  UMOV UR5, 0x1 ;  /* 0x0000000100057882 */ /* 0x000fe20000000000 */
[----:B------:R-:W-:Y:S01]  /*0190*/  UMOV UR6, 0x100 ;  /* 0x0000010000067882 */ /* 0x000fe20000000000 */
[----:B------:R-:W-:Y:S01]  /*01a0*/  ELECT P0, URZ, PT ;  /* 0x00000000003f782f */ /* 0x000fe20003800000 */
[----:B------:R-:W-:-:S04]  /*01b0*/  UIADD3 UR6, -UR6, 0x100000, URZ ;  /* 0x0010000006067890 */ /* 0x000fc8000fffe13f */
[----:B------:R-:W-:Y:S02]  /*01c0*/  USHF.L.U32 UR7, UR6, 0xb, URZ ;  /* 0x0000000b06077899 */ /* 0x000fe4000800063f */
[----:B------:R-:W-:Y:S02]  /*01d0*/  USHF.L.U32 UR6, UR6, 0x1, URZ ;  /* 0x0000000106067899 */ /* 0x000fe4000800063f */
[----:B0-----:R-:W-:Y:S02]  /*01e0*/  ULEA UR8, UR8, UR4, 0x18 ;  /* 0x0000000408087291 */ /* 0x001fe4000f8ec03f */
[----:B------:R-:W-:-:S04]  /*01f0*/  UIADD3 UR4, -UR5, 0x100000, URZ ;  /* 0x0010000005047890 */ /* 0x000fc8000fffe13f */
[----:B------:R-:W-:Y:S02]  /*0200*/  USHF.L.U32 UR5, UR4, 0xb, URZ ;  /* 0x0000000b04057899 */ /* 0x000fe4000800063f */
[----:B------:R-:W-:Y:S01]  /*0210*/  USHF.L.U32 UR4, UR4, 0x1, URZ ;  /* 0x0000000104047899 */ /* 0x000fe2000800063f */
[----:B------:R-:W0:Y:S11]  /*0220*/  FENCE.VIEW.ASYNC.S ;  /* 0x00000000000073c6 */ /* 0x000e360000000000 */
[----:B0-----:R0:W1:Y:S01]  /*0230*/  SYNCS.EXCH.64 URZ, [UR8], UR4 ;  /* 0x00000004083f75b2 */ /* 0x0010620008000100 */
[----:B------:R0:W2:Y:S01]  /*0240*/  SYNCS.EXCH.64 URZ, [UR8+0x18], UR6 ;  /* 0x00001806083f75b2 */ /* 0x0000a20008000100 */
[----:B------:R0:W3:Y:S01]  /*0250*/  SYNCS.EXCH.64 URZ, [UR8+0x8], UR4 ;  /* 0x00000804083f75b2 */ /* 0x0000e20008000100 */
[----:B------:R0:W4:Y:S01]  /*0260*/  SYNCS.EXCH.64 URZ, [UR8+0x20], UR6 ;  /* 0x00002006083f75b2 */ /* 0x0001220008000100 */
[----:B------:R0:W0:Y:S01]  /*0270*/  SYNCS.EXCH.64 URZ, [UR8+0x10], UR4 ;  /* 0x00001004083f75b2 */ /* 0x0000220008000100 */
[----:B------:R0:W0:Y:S01]  /*0280*/  SYNCS.EXCH.64 URZ, [UR8+0x28], UR6 ;  /* 0x00002806083f75b2 */ /* 0x0000220008000100 */
[----:B------:R-:W-:Y:S01]  /*0290*/  NOP ;  /* 0x0000000000007918 */ /* 0x000fe20000000000 */
.L_x_2:
[----:B------:R-:W5:Y:S01]  /*02a0*/  SHFL.IDX PT, R0, R0, RZ, 0x1f ;  /* 0x00001fff00007589 */ /* 0x000f6200000e0000 */
[----:B------:R-:W1:Y:S01]  /*02b0*/  LDC R4, c[0x0][0x65c] ;  /* 0x00019700ff047b82 */ /* 0x000e620000000800 */
[----:B------:R-:W-:Y:S02]  /*02c0*/  ELECT P0, URZ, PT ;  /* 0x00000000003f782f */ /* 0x000fe40003800000 */
[----:B------:R-:W-:Y:S01]  /*02d0*/  ISETP.NE.AND P2, PT, R7, RZ, PT ;  /* 0x000000ff0700720c */ /* 0x000fe20003f45270 */
[----:B------:R-:W2:Y:S01]  /*02e0*/  S2R R8, SR_CTAID.Y ;  /* 0x0000000000087919 */ /* 0x000ea20000002600 */
[----:B0-----:R-:W-:Y:S01]  /*02f0*/  UMOV UR4, 0x20 ;  /* 0x0000002000047882 */ /* 0x001fe20000000000 */
[----:B------:R-:W-:Y:S01]  /*0300*/  NOP ;  /* 0x0000000000007918 */ /* 0x000fe20000000000 */
[----:B------:R-:W-:Y:S01]  /*0310*/  NOP ;  /* 0x0000000000007918 */ /* 0x000fe20000000000 */
[----:B------:R-:W0:Y:S01]  /*0320*/  S2R R6, SR_CTAID.X ;  /* 0x0000000000067919 */ /* 0x000e220000002500 */
[----:B-----5:R-:W-:-:S02]  /*0330*/  ISETP.NE.OR P0, PT, R0, RZ, !P0 ;  /* 0x000000ff0000720c */ /* 0x020fc40004705670 */
[----:B-1----:R-:W-:Y:S02]  /*0340*/  ISETP.NE.AND P4, PT, R4, 0x1, PT ;  /* 0x000000010400780c */ /* 0x002fe40003f85270 */
[----:B------:R-:W-:-:S04]  /*0350*/  SHF.R.S32.HI R4, RZ, 0x1f, R3 ;  /* 0x0000001fff047819 */ /* 0x000fc80000011403 */
[----:B------:R-:W-:-:S04]  /*0360*/  LEA.HI R4, R4, R3, RZ, 0x2 ;  /* 0x0000000304047211 */ /* 0x000fc800078f10ff */
[----:B------:R-:W-:Y:S01]  /*0370*/  LOP3.LUT R4, R4, 0xfffffffc, RZ, 0xc0, !PT ;  /* 0xfffffffc04047812 */ /* 0x000fe200078ec0ff */
[----:B------:R-:W-:Y:S01]  /*0380*/  VOTEU.ALL UP0, P0 ;  /* 0x00000000003f7886 */ /* 0x000fe20000000000 */
[----:B------:R-:W-:Y:S01]  /*0390*/  VOTEU.ALL UP1, P0 ;  /* 0x00000000003f7886 */ /* 0x000fe20000020000 */
[----:B------:R-:W0:Y:S01]  /*03a0*/  @P4 LDC R9, c[0x0][0x10] ;  /* 0x00000400ff094b82 */ /* 0x000e220000000800 */
[----:B------:R-:W-:Y:S02]  /*03b0*/  @P4 IMAD.MOV.U32 R5, RZ, RZ, RZ ;  /* 0x000000ffff054224 */ /* 0x000fe400078e00ff */
[----:B------:R-:W-:Y:S01]  /*03c0*/  IMAD.IADD R3, R3, 0x1, -R4 ;  /* 0x0000000103037824 */ /* 0x000fe200078e0a04 */
[----:B------:R-:W-:Y:S01]  /*03d0*/  @!UP0 UMOV UR6, 0x400 ;  /* 0x0000040000068882 */ /* 0x000fe20000000000 */
[----:B------:R-:W-:-:S04]  /*03e0*/  @!UP0 UIADD3 UR4, -UR4, 0x100000, URZ ;  /* 0x0010000004048890 */ /* 0x000fc8000fffe13f */
[----:B------:R-:W-:Y:S02]  /*03f0*/  @!UP0 USHF.L.U32 UR5, UR4, 0xb, URZ ;  /* 0x0000000b04058899 */ /* 0x000fe4000800063f */
[----:B------:R-:W-:Y:S01]  /*0400*/  @!UP0 USHF.L.U32 UR4, UR4, 0x1, URZ ;  /* 0x0000000104048899 */ /* 0x000fe2000800063f */
[----:B--2---:R-:W-:Y:S01]  /*0410*/  @P4 IMAD.MOV.U32 R4, RZ, RZ, R8 ;  /* 0x000000ffff044224 */ /* 0x004fe200078e0008 */
[----:B------:R-:W1:Y:S01]  /*0420*/  @!UP0 S2UR UR7, SR_CgaCtaId ;  /* 0x00000000000789c3 */ /* 0x000e620000008800 */
[----:B------:R-:W-:-:S07]  /*0430*/  @P4 IMAD.MOV.U32 R13, RZ, RZ, RZ ;  /* 0x000000ffff0d4224 */ /* 0x000fce00078e00ff */
[----:B------:R-:W2:Y:S01]  /*0440*/  @!P4 LDC R11, c[0x0][0xc] ;  /* 0x00000300ff0bcb82 */ /* 0x000ea20000000800 */
[----:B0-----:R-:W-:-:S04]  /*0450*/  @P4 IMAD.WIDE.U32 R4, R6, R9, R4 ;  /* 0x0000000906044225 */ /* 0x001fc800078e0004 */
[----:B------:R-:W-:Y:S02]  /*0460*/  VIADD R9, R7, 0xffffffff ;  /* 0xffffffff07097836 */ /* 0x000fe40000000000 */
[----:B------:R-:W-:Y:S01]  /*0470*/  @P4 IMAD.MOV.U32 R0, RZ, RZ, R4 ;  /* 0x000000ffff004224 */ /* 0x000fe200078e0004 */
[----:B-1----:R-:W-:Y:S02]  /*0480*/  @!UP0 ULEA UR6, UR7, UR6, 0x18 ;  /* 0x0000000607068291 */ /* 0x002fe4000f8ec03f */
[----:B------:R-:W-:Y:S01]  /*0490*/  ISETP.GE.U32.AND P1, PT, R9, 0x2, PT ;  /* 0x000000020900780c */ /* 0x000fe20003f26070 */
[----:B------:R-:W-:Y:S01]  /*04a0*/  VOTEU.ALL UP0, P0 ;  /* 0x00000000003f7886 */ /* 0x000fe20000000000 */
[----:B------:R-:W-:Y:S01]  /*04b0*/  ISETP.NE.AND P0, PT, R3, 0x3, PT ;  /* 0x000000030300780c */ /* 0x000fe20003f05270 */
[----:B------:R-:W-:-:S03]  /*04c0*/  @P4 IMAD.IADD R5, R5, 0x1, R13 ;  /* 0x0000000105054824 */ /* 0x000fc600078e020d */
[----:B------:R-:W-:-:S04]  /*04d0*/  ISETP.EQ.OR P0, PT, R3, RZ, !P0 ;  /* 0x000000ff0300720c */ /* 0x000fc80004702670 */
[----:B------:R-:W-:Y:S01]  /*04e0*/  ISETP.EQ.AND P0, PT, R7, RZ, P0 ;  /* 0x000000ff0700720c */ /* 0x000fe20000702270 */
[----:B------:R-:W-:Y:S01]  /*04f0*/  IMAD.MOV.U32 R7, RZ, RZ, RZ ;  /* 0x000000ffff077224 */ /* 0x000fe200078e00ff */
[----:B------:R-:W0:Y:S02]  /*0500*/  FENCE.VIEW.ASYNC.S ;  /* 0x00000000000073c6 */ /* 0x000e240000000000 */
[----:B0-----:R0:W3:Y:S01]  /*0510*/  @!UP0 SYNCS.EXCH.64 URZ, [UR6+0x40], UR4 ;  /* 0x00004004063f85b2 */ /* 0x0010e20008000100 */
[----:B------:R-:W-:Y:S01]  /*0520*/  SEL R4, RZ, 0x1, !P0 ;  /* 0x00000001ff047807 */ /* 0x000fe20004000000 */
[----:B--2---:R-:W-:-:S03]  /*0530*/  @!P4 IMAD.WIDE.U32 R10, R11, R8, R6 ;  /* 0x000000080b0ac225 */ /* 0x004fc600078e0006 */
[----:B------:R-:W-:Y:S01]  /*0540*/  SEL R4, R4, 0x2, P1 ;  /* 0x0000000204047807 */ /* 0x000fe20000800000 */
[----:B------:R-:W-:Y:S02]  /*0550*/  @!P4 IMAD.MOV.U32 R0, RZ, RZ, R10 ;  /* 0x000000ffff00c224 */ /* 0x000fe400078e000a */
[----:B------:R-:W-:Y:S01]  /*0560*/  @!P4 IMAD.MOV.U32 R5, RZ, RZ, R11 ;  /* 0x000000ffff05c224 */ /* 0x000fe200078e000b */
[----:B------:R0:W3:Y:S01]  /*0570*/  @!UP1 SYNCS.EXCH.64 URZ, [UR6+0x48], UR4 ;  /* 0x00004804063f95b2 */ /* 0x0000e20008000100 */
[----:B------:R-:W-:Y:S01]  /*0580*/  NOP ;  /* 0x0000000000007918 */ /* 0x000fe20000000000 */
[----:B---34-:R-:W-:Y:S06]  /*0590*/  BAR.SYNC.DEFER_BLOCKING 0x0 ;  /* 0x0000000000007b1d */ /* 0x018fec0000010000 */
[----:B------:R-:W-:Y:S05]  /*05a0*/  @!P2 BRA `(.L_x_3) ;  /* 0x0000004c0080a947 */ /* 0x000fea0003800000 */
[----:B------:R-:W-:-:S13]  /*05b0*/  ISETP.GT.U32.AND P0, PT, R9, 0x1, PT ;  /* 0x000000010900780c */ /* 0x000fda0003f04070 */
[----:B0-----:R-:W-:Y:S05]  /*05c0*/  @P0 EXIT ;  /* 0x000000000000094d */ /* 0x001fea0003800000 */
[----:B------:R-:W-:Y:S01]  /*05d0*/  ULDC.64 UR4, c[0x0][0x650] ;  /* 0x0001940000047ab9 */ /* 0x000fe20000000a00 */
[----:B------:R-:W-:Y:S01]  /*05e0*/  PRMT R9, RZ, 0x7610, R9 ;  /* 0x00007610ff097816 */ /* 0x000fe20000000009 */
[----:B------:R-:W-:Y:S01]  /*05f0*/  IMAD.MOV.U32 R16, RZ, RZ, -0x1 ;  /* 0xffffffffff107424 */ /* 0x000fe200078e00ff */
[----:B------:R-:W-:Y:S01]  /*0600*/  ISETP.GE.U32.AND P0, PT, R0, UR4, PT ;  /* 0x0000000400007c0c */ /* 0x000fe2000bf06070 */
[----:B------:R-:W-:Y:S02]  /*0610*/  IMAD.MOV.U32 R12, RZ, RZ, -0x1 ;  /* 0xffffffffff0c7424 */ /* 0x000fe400078e00ff */
[----:B------:R-:W-:Y:S01]  /*0620*/  IMAD.MOV.U32 R69, RZ, RZ, -0x1 ;  /* 0xffffffffff457424 */ /* 0x000fe200078e00ff */
[----:B------:R-:W-:-:S13]  /*0630*/  ISETP.GE.U32.AND.EX P0, PT, R5, UR5, PT, P0 ;  /* 0x0000000505007c0c */ /* 0x000fda000bf06100 */
[----:B------:R-:W-:Y:S05]  /*0640*/  @P0 BRA `(.L_x_4) ;  /* 0x0000000400600947 */ /* 0x000fea0003800000 */
[----:B------:R-:W0:Y:S01]  /*0650*/  LDC.64 R16, c[0x0][0x628] ;  /* 0x00018a00ff107b82 */ /* 0x000e220000000a00 */
[----:B------:R-:W-:Y:S02]  /*0660*/  IMAD.MOV.U32 R10, RZ, RZ, R0 ;  /* 0x000000ffff0a7224 */ /* 0x000fe400078e0000 */
[----:B------:R-:W-:-:S05]  /*0670*/  IMAD.MOV.U32 R11, RZ, RZ, R5 ;  /* 0x000000ffff0b7224 */ /* 0x000fca00078e0005 */
[----:B------:R-:W1:Y:S08]  /*0680*/  LDC R18, c[0x0][0x630] ;  /* 0x00018c00ff127b82 */ /* 0x000e700000000800 */
[----:B------:R-:W2:Y:S01]  /*0690*/  LDC.64 R20, c[0x0][0x620] ;  /* 0x00018800ff147b82 */ /* 0x000ea20000000a00 */
[----:B0-----:R-:W-:-:S04]  /*06a0*/  ISETP.NE.U32.AND P0, PT, R16, RZ, PT ;  /* 0x000000ff1000720c */ /* 0x001fc80003f05070 */
[----:B------:R-:W-:-:S13]  /*06b0*/  ISETP.NE.AND.EX P0, PT, R17, RZ, PT, P0 ;  /* 0x000000ff1100720c */ /* 0x000fda0003f05300 */
[----:B-12---:R-:W-:Y:S05]  /*06c0*/  @!P0 BRA `(.L_x_5) ;  /* 0x0000000000288947 */ /* 0x006fea0003800000 */
[----:B------:R-:W0:Y:S02]  /*06d0*/  LDC R3, c[0x0][0x634] ;  /* 0x00018d00ff037b82 */ /* 0x000e240000000800 */
[----:B0-----:R-:W-:-:S05]  /*06e0*/  IADD3 R3, P0, R0, R3, RZ ;  /* 0x0000000300037210 */ /* 0x001fca0007f1e0ff */
[----:B------:R-:W-:-:S04]  /*06f0*/  IMAD.X R9, RZ, RZ, R5, P0 ;  /* 0x000000ffff097224 */ /* 0x000fc800000e0605 */
[----:B------:R-:W-:-:S04]  /*0700*/  IMAD.WIDE.U32 R10, R9, R16, RZ ;  /* 0x00000010090a7225 */ /* 0x000fc800078e00ff */
[----:B------:R-:W-:-:S04]  /*0710*/  IMAD.WIDE.U32 R12, P0, R3, R17, R10 ;  /* 0x00000011030c7225 */ /* 0x000fc8000780000a */
[----:B------:R-:W-:-:S04]  /*0720*/  IMAD.WIDE.U32 R10, R3, R16, RZ ;  /* 0x00000010030a7225 */ /* 0x000fc800078e00ff */
[----:B------:R-:W-:Y:S01]  /*0730*/  IMAD.X R15, RZ, RZ, RZ, P0 ;  /* 0x000000ffff0f7224 */ /* 0x000fe200000e06ff */
[----:B------:R-:W-:Y:S01]  /*0740*/  IADD3 RZ, P0, R11, R12, RZ ;  /* 0x0000000c0bff7210 */ /* 0x000fe20007f1e0ff */
[----:B------:R-:W-:-:S04]  /*0750*/  IMAD.MOV.U32 R14, RZ, RZ, R13 ;  /* 0x000000ffff0e7224 */ /* 0x000fc800078e000d */
[----:B------:R-:W-:-:S08]  /*0760*/  IMAD.WIDE.U32.X R10, R9, R17, R14, P0 ;  /* 0x00000011090a7225 */ /* 0x000fd000000e040e */
.L_x_5:
[-CC-:B------:R-:W-:Y:S01]  /*0770*/  SHF.R.U64 R69, R10, R18.reuse, R11.reuse ;  /* 0x000000120a457219 */ /* 0x180fe2000000120b */
[----:B------:R-:W0:Y:S01]  /*0780*/  LDC.64 R22, c[0x0][0x640] ;  /* 0x00019000ff167b82 */ /* 0x000e220000000a00 */
[----:B------:R-:W-:Y:S01]  /*0790*/  SHF.R.U32.HI R7, RZ, R18, R11 ;  /* 0x00000012ff077219 */ /* 0x000fe2000001160b */
[----:B------:R-:W-:Y:S01]  /*07a0*/  ULDC UR4, c[0x0][0x150] ;  /* 0x0000540000047ab9 */ /* 0x000fe20000000800 */
[----:B------:R-:W-:Y:S01]  /*07b0*/  IADD3 R9, P0, RZ, -R69, RZ ;  /* 0x80000045ff097210 */ /* 0x000fe20007f1e0ff */
[----:B------:R-:W-:Y:S01]  /*07c0*/  IMAD.MOV.U32 R10, RZ, RZ, R0 ;  /* 0x000000ffff0a7224 */ /* 0x000fe200078e0000 */
[----:B------:R-:W-:Y:S01]  /*07d0*/  I2FP.F32.U32 R3, R6 ;  /* 0x0000000600037245 */ /* 0x000fe20000201000 */
[----:B------:R-:W-:Y:S02]  /*07e0*/  IMAD.MOV.U32 R11, RZ, RZ, R5 ;  /* 0x000000ffff0b7224 */ /* 0x000fe400078e0005 */
[----:B------:R-:W1:Y:S01]  /*07f0*/  LDC R14, c[0x0][0x618] ;  /* 0x00018600ff0e7b82 */ /* 0x000e620000000800 */
[----:B------:R-:W-:-:S02]  /*0800*/  IMAD.X R13, RZ, RZ, ~R7, P0 ;  /* 0x000000ffff0d7224 */ /* 0x000fc400000e0e07 */
[----:B------:R-:W-:Y:S01]  /*0810*/  FMUL R3, R3, UR4 ;  /* 0x0000000403037c20 */ /* 0x000fe20008400000 */
[----:B------:R-:W-:Y:S01]  /*0820*/  IMAD.WIDE.U32 R10, R9, R20, R10 ;  /* 0x00000014090a7225 */ /* 0x000fe200078e000a */
[----:B------:R-:W-:-:S03]  /*0830*/  ULDC UR4, c[0x0][0x154] ;  /* 0x0000550000047ab9 */ /* 0x000fc60000000800 */
[----:B------:R-:W-:Y:S01]  /*0840*/  IMAD R12, R13, R20, RZ ;  /* 0x000000140d0c7224 */ /* 0x000fe200078e02ff */
[----:B------:R-:W2:Y:S01]  /*0850*/  LDC R7, c[0x0][0x144] ;  /* 0x00005100ff077b82 */ /* 0x000ea20000000800 */
[----:B------:R-:W3:Y:S01]  /*0860*/  F2I.U32.TRUNC.NTZ R3, R3 ;  /* 0x0000000300037305 */ /* 0x000ee2000020f000 */
[----:B------:R-:W-:Y:S02]  /*0870*/  IMAD.MOV.U32 R13, RZ, RZ, -0x1 ;  /* 0xffffffffff0d7424 */ /* 0x000fe400078e00ff */
[----:B------:R-:W-:-:S04]  /*0880*/  IMAD R9, R9, R21, R12 ;  /* 0x0000001509097224 */ /* 0x000fc800078e020c */
[----:B------:R-:W4:Y:S01]  /*0890*/  LDC R18, c[0x0][0x608] ;  /* 0x00018200ff127b82 */ /* 0x000f220000000800 */
[----:B------:R-:W-:Y:S01]  /*08a0*/  IMAD.IADD R11, R11, 0x1, R9 ;  /* 0x000000010b0b7824 */ /* 0x000fe200078e0209 */
[----:B0-----:R-:W-:Y:S02]  /*08b0*/  ISETP.NE.U32.AND P0, PT, R22, RZ, PT ;  /* 0x000000ff1600720c */ /* 0x001fe40003f05070 */
[----:B------:R-:W-:Y:S02]  /*08c0*/  I2FP.F32.U32 R9, R8 ;  /* 0x0000000800097245 */ /* 0x000fe40000201000 */
[----:B------:R-:W-:Y:S02]  /*08d0*/  ISETP.NE.AND.EX P0, PT, R23, RZ, PT, P0 ;  /* 0x000000ff1700720c */ /* 0x000fe40003f05300 */
[----:B------:R-:W0:Y:S01]  /*08e0*/  LDC R12, c[0x0][0x658] ;  /* 0x00019600ff0c7b82 */ /* 0x000e220000000800 */
[-C--:B-1----:R-:W-:Y:S01]  /*08f0*/  SHF.R.U64 R16, R10, R14.reuse, R11 ;  /* 0x0000000e0a107219 */ /* 0x082fe2000000120b */
[----:B---3--:R-:W-:Y:S01]  /*0900*/  IMAD.MOV R10, RZ, RZ, -R3 ;  /* 0x000000ffff0a7224 */ /* 0x008fe200078e0a03 */
[----:B------:R-:W-:-:S05]  /*0910*/  SHF.R.U32.HI R11, RZ, R14, R11 ;  /* 0x0000000eff0b7219 */ /* 0x000fca000001160b */
[----:B------:R-:W1:Y:S01]  /*0920*/  LDC R17, c[0x0][0x148] ;  /* 0x00005200ff117b82 */ /* 0x000e620000000800 */
[----:B--2---:R-:W-:Y:S02]  /*0930*/  IMAD R3, R7, R10, R6 ;  /* 0x0000000a07037224 */ /* 0x004fe400078e0206 */
[----:B------:R-:W-:-:S04]  /*0940*/  FMUL R7, R9, UR4 ;  /* 0x0000000409077c20 */ /* 0x000fc80008400000 */
[----:B------:R2:W3:Y:S01]  /*0950*/  F2I.U32.TRUNC.NTZ R15, R7 ;  /* 0x00000007000f7305 */ /* 0x0004e2000020f000 */
[----:B------:R-:W1:Y:S01]  /*0960*/  LDC R21, c[0x0][0x600] ;  /* 0x00018000ff157b82 */ /* 0x000e620000000800 */
[-CC-:B----4-:R-:W-:Y:S02]  /*0970*/  SHF.R.U64 R27, R16, R18.reuse, R11.reuse ;  /* 0x00000012101b7219 */ /* 0x190fe4000000120b */
[----:B------:R-:W-:Y:S01]  /*0980*/  SHF.R.U32.HI R9, RZ, R18, R11 ;  /* 0x00000012ff097219 */ /* 0x000fe2000001160b */
[----:B------:R-:W-:-:S04]  /*0990*/  IMAD.MOV.U32 R11, RZ, RZ, 0x1 ;  /* 0x00000001ff0b7424 */ /* 0x000fc800078e00ff */
[----:B------:R-:W4:Y:S01]  /*09a0*/  LDC R20, c[0x0][0x648] ;  /* 0x00019200ff147b82 */ /* 0x000f220000000800 */
[-C--:B0-----:R-:W-:Y:S02]  /*09b0*/  SHF.L.U32 R6, R13, R12.reuse, RZ ;  /* 0x0000000c0d067219 */ /* 0x081fe400000006ff */
[-CC-:B------:R-:W-:Y:S02]  /*09c0*/  SHF.R.U64 R18, R27, R12.reuse, R9.reuse ;  /* 0x0000000c1b127219 */ /* 0x180fe40000001209 */
[----:B------:R-:W-:Y:S02]  /*09d0*/  SHF.R.U32.HI R19, RZ, R12, R9 ;  /* 0x0000000cff137219 */ /* 0x000fe40000011609 */
[----:B------:R-:W-:Y:S01]  /*09e0*/  LOP3.LUT R14, RZ, R6, RZ, 0x33, !PT ;  /* 0x00000006ff0e7212 */ /* 0x000fe200078e33ff */
[----:B------:R-:W0:Y:S01]  /*09f0*/  LDC R25, c[0x0][0x638] ;  /* 0x00018e00ff197b82 */ /* 0x000e220000000800 */
[----:B------:R-:W-:Y:S01]  /*0a00*/  SHF.L.U32 R9, R11, R12, RZ ;  /* 0x0000000c0b097219 */ /* 0x000fe200000006ff */
[----:B------:R-:W-:-:S02]  /*0a10*/  IMAD.MOV.U32 R6, RZ, RZ, R18 ;  /* 0x000000ffff067224 */ /* 0x000fc400078e0012 */
[----:B--2---:R-:W-:-:S04]  /*0a20*/  IMAD.MOV.U32 R7, RZ, RZ, R19 ;  /* 0x000000ffff077224 */ /* 0x004fc800078e0013 */
[----:B------:R-:W2:Y:S01]  /*0a30*/  LDC R24, c[0x0][0x610] ;  /* 0x00018400ff187b82 */ /* 0x000ea20000000800 */
[----:B---3--:R-:W-:Y:S05]  /*0a40*/  @!P0 BRA `(.L_x_6) ;  /* 0x0000000000288947 */ /* 0x008fea0003800000 */
[----:B------:R-:W3:Y:S02]  /*0a50*/  LDC R13, c[0x0][0x64c] ;  /* 0x00019300ff0d7b82 */ /* 0x000ee40000000800 */
[----:B---3--:R-:W-:-:S05]  /*0a60*/  IADD3 R13, P0, R18, R13, RZ ;  /* 0x0000000d120d7210 */ /* 0x008fca0007f1e0ff */
        /* <DEDUP_REMOVED lines=8> */
.L_x_6:
[----:B----4-:R-:W-:Y:S01]  /*0af0*/  SHF.R.U64 R6, R6, R20, R7 ;  /* 0x0000001406067219 */ /* 0x010fe20000001207 */
[----:B-1----:R-:W-:Y:S01]  /*0b00*/  VIADD R7, R21, 0xffffffff ;  /* 0xffffffff15077836 */ /* 0x002fe20000000000 */
[----:B------:R-:W-:Y:S01]  /*0b10*/  LOP3.LUT R14, R27, R14, RZ, 0xc0, !PT ;  /* 0x0000000e1b0e7212 */ /* 0x000fe200078ec0ff */
[----:B------:R-:W-:Y:S02]  /*0b20*/  IMAD.MOV R15, RZ, RZ, -R15 ;  /* 0x000000ffff0f7224 */ /* 0x000fe400078e0a0f */
[----:B------:R-:W-:Y:S01]  /*0b30*/  IMAD.MOV R10, RZ, RZ, -R6 ;  /* 0x000000ffff0a7224 */ /* 0x000fe200078e0a06 */
[----:B------:R-:W-:Y:S01]  /*0b40*/  LOP3.LUT R7, R16, R7, RZ, 0xc0, !PT ;  /* 0x0000000710077212 */ /* 0x000fe200078ec0ff */
[----:B------:R-:W-:Y:S02]  /*0b50*/  IMAD R14, R9, R6, R14 ;  /* 0x00000006090e7224 */ /* 0x000fe400078e020e */
[----:B------:R-:W-:Y:S02]  /*0b60*/  @P4 IMAD R3, R17, R15, R8 ;  /* 0x0000000f11034224 */ /* 0x000fe400078e0208 */
[----:B0-----:R-:W-:-:S02]  /*0b70*/  IMAD R6, R10, R25, R18 ;  /* 0x000000190a067224 */ /* 0x001fc400078e0212 */
[----:B--2---:R-:W-:Y:S02]  /*0b80*/  IMAD R3, R14, R24, R3 ;  /* 0x000000180e037224 */ /* 0x004fe400078e0203 */
[----:B------:R-:W-:Y:S02]  /*0b90*/  IMAD R6, R6, R21, R7 ;  /* 0x0000001506067224 */ /* 0x000fe400078e0207 */
[----:B------:R-:W-:-:S03]  /*0ba0*/  IMAD.MOV.U32 R9, RZ, RZ, 0x1 ;  /* 0x00000001ff097424 */ /* 0x000fc600078e00ff */
[----:B------:R-:W-:Y:S02]  /*0bb0*/  SEL R12, R6, R3, !P4 ;  /* 0x00000003060c7207 */ /* 0x000fe40006000000 */
[----:B------:R-:W-:-:S07]  /*0bc0*/  SEL R16, R3, R6, !P4 ;  /* 0x0000000603107207 */ /* 0x000fce0006000000 */
.L_x_4:
[----:B------:R-:W-:-:S08]  /*0bd0*/  NOP ;  /* 0x0000000000007918 */ /* 0x000fd00000000000 */
[----:B------:R-:W0:Y:S02]  /*0be0*/  USETMAXREG.TRY_ALLOC.CTAPOOL UP0, 0xe8 ;  /* 0x000000e8000079c8 */ /* 0x000e240008000600 */
[----:B0-----:R-:W-:-:S13]  /*0bf0*/  PLOP3.LUT P0, PT, PT, PT, UP0, 0x80, 0x0 ;  /* 0x000000000000781c */ /* 0x001fda0003f0f008 */
[----:B------:R-:W-:Y:S05]  /*0c00*/  @!P0 BRA `(.L_x_4) ;  /* 0xfffffffc00f08947 */ /* 0x000fea000383ffff */
[----:B------:R-:W-:Y:S01]  /*0c10*/  ULDC.64 UR4, c[0x0][0x598] ;  /* 0x0001660000047ab9 */ /* 0x000fe20000000a00 */
[----:B------:R-:W-:Y:S01]  /*0c20*/  ULDC.64 UR16, c[0x0][0x208] ;  /* 0x0000820000107ab9 */ /* 0x000fe20000000a00 */
[----:B------:R-:W-:-:S04]  /*0c30*/  ISETP.NE.U32.AND P0, PT, RZ, UR4, PT ;  /* 0x00000004ff007c0c */ /* 0x000fc8000bf05070 */
[----:B------:R-:W-:-:S13]  /*0c40*/  ISETP.NE.AND.EX P0, PT, RZ, UR5, PT, P0 ;  /* 0x00000005ff007c0c */ /* 0x000fda000bf05300 */
[----:B------:R-:W-:Y:S05]  /*0c50*/  @!P0 BRA `(.L_x_7) ;  /* 0x00000000001c8947 */ /* 0x000fea0003800000 */
[----:B------:R-:W0:Y:S02]  /*0c60*/  LDC.64 R6, c[0x0][0x598] ;  /* 0x00016600ff067b82 */ /* 0x000e240000000a00 */
[----:B0-----:R-:W2:Y:S02]  /*0c70*/  LDG.E.64 R6, desc[UR16][R6.64] ;  /* 0x0000001006067981 */ /* 0x001ea4000c1e1b00 */
[----:B--2---:R-:W-:-:S04]  /*0c80*/  ISETP.NE.U32.AND P0, PT, R6, RZ, PT ;  /* 0x000000ff0600720c */ /* 0x004fc80003f05070 */
[----:B------:R-:W-:-:S13]  /*0c90*/  ISETP.NE.AND.EX P0, PT, R7, RZ, PT, P0 ;  /* 0x000000ff0700720c */ /* 0x000fda0003f05300 */
[----:B------:R-:W-:Y:S05]  /*0ca0*/  @!P0 BRA `(.L_x_7) ;  /* 0x0000000000088947 */ /* 0x000fea0003800000 */
[----:B------:R0:W5:Y:S01]  /*0cb0*/  LD.E R3, desc[UR16][R6.64] ;  /* 0x0000001006037980 */ /* 0x000162000c101900 */
[----:B------:R-:W-:Y:S05]  /*0cc0*/  BRA `(.L_x_8) ;  /* 0x0000000000207947 */ /* 0x000fea0003800000 */
.L_x_7:
[----:B------:R-:W-:Y:S02]  /*0cd0*/  ULDC.64 UR4, c[0x0][0x588] ;  /* 0x0001620000047ab9 */ /* 0x000fe40000000a00 */
[----:B------:R-:W-:-:S04]  /*0ce0*/  ISETP.NE.U32.AND P0, PT, RZ, UR4, PT ;  /* 0x00000004ff007c0c */ /* 0x000fc8000bf05070 */
[----:B------:R-:W-:-:S13]  /*0cf0*/  ISETP.NE.AND.EX P0, PT, RZ, UR5, PT, P0 ;  /* 0x00000005ff007c0c */ /* 0x000fda000bf05300 */
[----:B------:R-:W-:Y:S05]  /*0d00*/  @!P0 BRA `(.L_x_9) ;  /* 0x00000000000c8947 */ /* 0x000fea0003800000 */
[----:B------:R-:W0:Y:S02]  /*0d10*/  LDC.64 R6, c[0x0][0x588] ;  /* 0x00016200ff067b82 */ /* 0x000e240000000a00 */
[----:B0-----:R1:W5:Y:S01]  /*0d20*/  LDG.E R3, desc[UR16][R6.64] ;  /* 0x0000001006037981 */ /* 0x001362000c1e1900 */
[----:B------:R-:W-:Y:S05]  /*0d30*/  BRA `(.L_x_8) ;  /* 0x0000000000047947 */ /* 0x000fea0003800000 */
.L_x_9:
[----:B------:R-:W2:Y:S02]  /*0d40*/  LDC R3, c[0x0][0x580] ;  /* 0x00016000ff037b82 */ /* 0x000ea40000000800 */
.L_x_8:
[----:B------:R-:W-:Y:S02]  /*0d50*/  ULDC.64 UR4, c[0x0][0x5a0] ;  /* 0x0001680000047ab9 */ /* 0x000fe40000000a00 */
[----:B------:R-:W-:-:S04]  /*0d60*/  ISETP.NE.U32.AND P0, PT, RZ, UR4, PT ;  /* 0x00000004ff007c0c */ /* 0x000fc8000bf05070 */
[----:B------:R-:W-:-:S13]  /*0d70*/  ISETP.NE.AND.EX P0, PT, RZ, UR5, PT, P0 ;  /* 0x00000005ff007c0c */ /* 0x000fda000bf05300 */
[----:B------:R-:W-:Y:S05]  /*0d80*/  @!P0 BRA `(.L_x_10) ;  /* 0x00000000001c8947 */ /* 0x000fea0003800000 */
[----:B01----:R-:W0:Y:S02]  /*0d90*/  LDC.64 R6, c[0x0][0x5a0] ;  /* 0x00016800ff067b82 */ /* 0x003e240000000a00 */
[----:B0-----:R-:W3:Y:S02]  /*0da0*/  LDG.E.64 R6, desc[UR16][R6.64] ;  /* 0x0000001006067981 */ /* 0x001ee4000c1e1b00 */
[----:B---3--:R-:W-:-:S04]  /*0db0*/  ISETP.NE.U32.AND P0, PT, R6, RZ, PT ;  /* 0x000000ff0600720c */ /* 0x008fc80003f05070 */
[----:B------:R-:W-:-:S13]  /*0dc0*/  ISETP.NE.AND.EX P0, PT, R7, RZ, PT, P0 ;  /* 0x000000ff0700720c */ /* 0x000fda0003f05300 */
[----:B------:R-:W-:Y:S05]  /*0dd0*/  @!P0 BRA `(.L_x_10) ;  /* 0x0000000000088947 */ /* 0x000fea0003800000 */
[----:B------:R0:W5:Y:S01]  /*0de0*/  LD.E R10, desc[UR16][R6.64] ;  /* 0x00000010060a7980 */ /* 0x000162000c101900 */
[----:B------:R-:W-:Y:S05]  /*0df0*/  BRA `(.L_x_11) ;  /* 0x0000000000207947 */ /* 0x000fea0003800000 */
.L_x_10:
[----:B------:R-:W-:Y:S02]  /*0e00*/  ULDC.64 UR4, c[0x0][0x590] ;  /* 0x0001640000047ab9 */ /* 0x000fe40000000a00 */
[----:B------:R-:W-:-:S04]  /*0e10*/  ISETP.NE.U32.AND P0, PT, RZ, UR4, PT ;  /* 0x00000004ff007c0c */ /* 0x000fc8000bf05070 */
[----:B------:R-:W-:-:S13]  /*0e20*/  ISETP.NE.AND.EX P0, PT, RZ, UR5, PT, P0 ;  /* 0x00000005ff007c0c */ /* 0x000fda000bf05300 */
[----:B------:R-:W-:Y:S05]  /*0e30*/  @!P0 BRA `(.L_x_12) ;  /* 0x00000000000c8947 */ /* 0x000fea0003800000 */
[----:B------:R-:W3:Y:S02]  /*0e40*/  LDC.64 R10, c[0x0][0x590] ;  /* 0x00016400ff0a7b82 */ /* 0x000ee40000000a00 */
[----:B---3--:R3:W5:Y:S01]  /*0e50*/  LDG.E R10, desc[UR16][R10.64] ;  /* 0x000000100a0a7981 */ /* 0x008762000c1e1900 */
[----:B------:R-:W-:Y:S05]  /*0e60*/  BRA `(.L_x_11) ;  /* 0x0000000000047947 */ /* 0x000fea0003800000 */
.L_x_12:
[----:B------:R-:W4:Y:S02]  /*0e70*/  LDC R10, c[0x0][0x584] ;  /* 0x00016100ff0a7b82 */ /* 0x000f240000000800 */
.L_x_11:
[----:B------:R-:W-:-:S13]  /*0e80*/  LOP3.LUT P0, RZ, R9, 0xff, RZ, 0xc0, !PT ;  /* 0x000000ff09ff7812 */ /* 0x000fda000780c0ff */
[----:B------:R-:W-:Y:S05]  /*0e90*/  @!P0 EXIT ;  /* 0x000000000000894d */ /* 0x000fea0003800000 */
[----:B------:R-:W-:Y:S01]  /*0ea0*/  ULDC UR4, c[0x0][0x28c] ;  /* 0x0000a30000047ab9 */ /* 0x000fe20000000800 */
[----:B------:R-:W-:Y:S01]  /*0eb0*/  LOP3.LUT R80, R4, 0x1, RZ, 0xfc, !PT ;  /* 0x0000000104507812 */ /* 0x000fe200078efcff */
[----:B------:R-:W-:-:S04]  /*0ec0*/  UIADD3 UR4, UR4, 0x7f, URZ ;  /* 0x0000007f04047890 */ /* 0x000fc8000fffe03f */
[----:B------:R-:W-:-:S04]  /*0ed0*/  USHF.R.S32.HI UR5, URZ, 0x1f, UR4 ;  /* 0x0000001f3f057899 */ /* 0x000fc80008011404 */
[----:B------:R-:W-:-:S03]  /*0ee0*/  ULEA.HI UR5, UR5, UR4, URZ, 0x7 ;  /* 0x0000000405057291 */ /* 0x000fc6000f8f383f */
[----:B------:R-:W-:Y:S01]  /*0ef0*/  UMOV UR4, URZ ;  /* 0x0000003f00047c82 */ /* 0x000fe20008000000 */
[----:B------:R-:W-:-:S03]  /*0f00*/  USHF.R.S32.HI UR9, URZ, 0x7, UR5 ;  /* 0x000000073f097899 */ /* 0x000fc60008011405 */
[----:B------:R-:W-:-:S09]  /*0f10*/  UMOV UR5, URZ ;  /* 0x0000003f00057c82 */ /* 0x000fd20008000000 */
.L_x_101:
[----:B01----:R-:W-:Y:S01]  /*0f20*/  LOP3.LUT R6, R2, 0x80, RZ, 0xc0, !PT ;  /* 0x0000008002067812 */ /* 0x003fe200078ec0ff */
[----:B------:R-:W0:Y:S01]  /*0f30*/  S2UR UR13, SR_CgaCtaId ;  /* 0x00000000000d79c3 */ /* 0x000e220000008800 */
[----:B------:R-:W-:Y:S01]  /*0f40*/  UMOV UR12, 0x400 ;  /* 0x00000400000c7882 */ /* 0x000fe20000000000 */
[----:B------:R-:W-:Y:S01]  /*0f50*/  UMOV UR6, URZ ;  /* 0x0000003f00067c82 */ /* 0x000fe20008000000 */
[----:B------:R-:W-:Y:S01]  /*0f60*/  SHF.R.U32.HI R6, RZ, 0x7, R6 ;  /* 0x00000007ff067819 */ /* 0x000fe20000011606 */
[----:B------:R-:W-:Y:S01]  /*0f70*/  UMOV UR7, URZ ;  /* 0x0000003f00077c82 */ /* 0x000fe20008000000 */
[----:B------:R-:W-:Y:S01]  /*0f80*/  UMOV UR18, UR5 ;  /* 0x0000000500127c82 */ /* 0x000fe20008000000 */
[----:B------:R-:W-:Y:S01]  /*0f90*/  CS2R R14, SRZ ;  /* 0x00000000000e7805 */ /* 0x000fe2000001ff00 */
[----:B---3--:R-:W-:Y:S01]  /*0fa0*/  IMAD.MOV.U32 R11, RZ, RZ, RZ ;  /* 0x000000ffff0b7224 */ /* 0x008fe200078e00ff */
[----:B------:R-:W1:Y:S01]  /*0fb0*/  LDC R7, c[0x0][0x28c] ;  /* 0x0000a300ff077b82 */ /* 0x000e620000000800 */
[----:B------:R-:W3:Y:S01]  /*0fc0*/  SHFL.IDX PT, R6, R6, RZ, 0x1f ;  /* 0x00001fff06067589 */ /* 0x000ee200000e0000 */
[----:B------:R-:W-:-:S02]  /*0fd0*/  CS2R R18, SRZ ;  /* 0x0000000000127805 */ /* 0x000fc4000001ff00 */
[----:B------:R-:W-:Y:S02]  /*0fe0*/  CS2R R20, SRZ ;  /* 0x0000000000147805 */ /* 0x000fe4000001ff00 */
[----:B------:R-:W-:Y:S02]  /*0ff0*/  CS2R R22, SRZ ;  /* 0x0000000000167805 */ /* 0x000fe4000001ff00 */
[----:B------:R-:W-:Y:S02]  /*1000*/  CS2R R56, SRZ ;  /* 0x0000000000387805 */ /* 0x000fe4000001ff00 */
[----:B------:R-:W-:Y:S02]  /*1010*/  CS2R R58, SRZ ;  /* 0x00000000003a7805 */ /* 0x000fe4000001ff00 */
[----:B------:R-:W-:Y:S02]  /*1020*/  CS2R R60, SRZ ;  /* 0x00000000003c7805 */ /* 0x000fe4000001ff00 */
[----:B------:R-:W-:-:S02]  /*1030*/  CS2R R62, SRZ ;  /* 0x00000000003e7805 */ /* 0x000fc4000001ff00 */
[----:B------:R-:W-:Y:S02]  /*1040*/  CS2R R64, SRZ ;  /* 0x0000000000407805 */ /* 0x000fe4000001ff00 */
[----:B------:R-:W-:Y:S01]  /*1050*/  CS2R R66, SRZ ;  /* 0x0000000000427805 */ /* 0x000fe2000001ff00 */
[----:B------:R-:W-:Y:S01]  /*1060*/  IMAD.MOV.U32 R68, RZ, RZ, RZ ;  /* 0x000000ffff447224 */ /* 0x000fe200078e00ff */
[----:B------:R-:W-:Y:S02]  /*1070*/  CS2R R70, SRZ ;  /* 0x0000000000467805 */ /* 0x000fe4000001ff00 */
[----:B------:R-:W-:Y:S02]  /*1080*/  CS2R R72, SRZ ;  /* 0x0000000000487805 */ /* 0x000fe4000001ff00 */
[----:B------:R-:W-:Y:S02]  /*1090*/  CS2R R74, SRZ ;  /* 0x00000000004a7805 */ /* 0x000fe4000001ff00 */
[----:B------:R-:W-:-:S02]  /*10a0*/  CS2R R76, SRZ ;  /* 0x00000000004c7805 */ /* 0x000fc4000001ff00 */
[----:B------:R-:W-:Y:S01]  /*10b0*/  CS2R R78, SRZ ;  /* 0x00000000004e7805 */ /* 0x000fe2000001ff00 */
[----:B------:R-:W-:Y:S01]  /*10c0*/  IMAD.U32 R9, RZ, RZ, UR4 ;  /* 0x00000004ff097e24 */ /* 0x000fe2000f8e00ff */
[----:B------:R-:W-:Y:S02]  /*10d0*/  CS2R R24, SRZ ;  /* 0x0000000000187805 */ /* 0x000fe4000001ff00 */
[----:B------:R-:W-:Y:S02]  /*10e0*/  CS2R R26, SRZ ;  /* 0x00000000001a7805 */ /* 0x000fe4000001ff00 */
[----:B------:R-:W-:Y:S02]  /*10f0*/  CS2R R28, SRZ ;  /* 0x00000000001c7805 */ /* 0x000fe4000001ff00 */
[----:B------:R-:W-:Y:S02]  /*1100*/  CS2R R30, SRZ ;  /* 0x00000000001e7805 */ /* 0x000fe4000001ff00 */
[----:B------:R-:W-:-:S02]  /*1110*/  CS2R R32, SRZ ;  /* 0x0000000000207805 */ /* 0x000fc4000001ff00 */
[----:B------:R-:W-:Y:S02]  /*1120*/  CS2R R34, SRZ ;  /* 0x0000000000227805 */ /* 0x000fe4000001ff00 */
[----:B-1----:R-:W-:Y:S02]  /*1130*/  ISETP.GE.AND P0, PT, R7, 0x1, PT ;  /* 0x000000010700780c */ /* 0x002fe40003f06270 */
[----:B------:R-:W-:Y:S02]  /*1140*/  CS2R R36, SRZ ;  /* 0x0000000000247805 */ /* 0x000fe4000001ff00 */
[----:B---3--:R-:W-:Y:S02]  /*1150*/  R2UR UR8, R6 ;  /* 0x00000000060872ca */ /* 0x008fe400000e0000 */
[----:B------:R-:W-:Y:S02]  /*1160*/  CS2R R38, SRZ ;  /* 0x0000000000267805 */ /* 0x000fe4000001ff00 */
[----:B------:R-:W-:-:S02]  /*1170*/  CS2R R40, SRZ ;  /* 0x0000000000287805 */ /* 0x000fc4000001ff00 */
[----:B------:R-:W-:Y:S02]  /*1180*/  CS2R R42, SRZ ;  /* 0x00000000002a7805 */ /* 0x000fe4000001ff00 */
[----:B------:R-:W-:Y:S02]  /*1190*/  CS2R R44, SRZ ;  /* 0x00000000002c7805 */ /* 0x000fe4000001ff00 */
[----:B------:R-:W-:Y:S02]  /*11a0*/  CS2R R46, SRZ ;  /* 0x00000000002e7805 */ /* 0x000fe4000001ff00 */
[----:B------:R-:W-:Y:S02]  /*11b0*/  CS2R R48, SRZ ;  /* 0x0000000000307805 */ /* 0x000fe4000001ff00 */
[----:B------:R-:W-:Y:S02]  /*11c0*/  CS2R R50, SRZ ;  /* 0x0000000000327805 */ /* 0x000fe4000001ff00 */
[----:B------:R-:W-:-:S02]  /*11d0*/  CS2R R52, SRZ ;  /* 0x0000000000347805 */ /* 0x000fc4000001ff00 */
[----:B------:R-:W-:Y:S01]  /*11e0*/  CS2R R54, SRZ ;  /* 0x0000000000367805 */ /* 0x000fe2000001ff00 */
[----:B------:R-:W-:-:S04]  /*11f0*/  ULEA.HI UR10, UR8, UR8, URZ, 0x1 ;  /* 0x00000008080a7291 */ /* 0x000fc8000f8f083f */
[----:B------:R-:W-:Y:S02]  /*1200*/  ULOP3.LUT UR11, UR10, 0x7fffe, URZ, 0xc0, !UPT ;  /* 0x0007fffe0a0b7892 */ /* 0x000fe4000f8ec03f */
[----:B0-----:R-:W-:Y:S02]  /*1210*/  ULEA UR10, UR13, UR12, 0x18 ;  /* 0x0000000c0d0a7291 */ /* 0x001fe4000f8ec03f */
[----:B------:R-:W-:-:S03]  /*1220*/  UIADD3 UR11, UR8, -UR11, URZ ;  /* 0x8000000b080b7290 */ /* 0x000fc6000fffe03f */
[----:B------:R-:W-:Y:S01]  /*1230*/  UMOV UR8, URZ ;  /* 0x0000003f00087c82 */ /* 0x000fe20008000000 */
[----:B------:R-:W-:-:S04]  /*1240*/  ULEA UR11, UR11, UR10, 0xd ;  /* 0x0000000a0b0b7291 */ /* 0x000fc8000f8e683f */
[----:B------:R-:W-:-:S04]  /*1250*/  UIADD3 UR11, UR11, 0x100, URZ ;  /* 0x000001000b0b7890 */ /* 0x000fc8000fffe03f */
[----:B------:R-:W-:-:S04]  /*1260*/  USHF.R.U32.HI UR11, URZ, 0x4, UR11 ;  /* 0x000000043f0b7899 */ /* 0x000fc8000801160b */
[----:B------:R-:W-:Y:S01]  /*1270*/  ULOP3.LUT UR11, UR11, 0x3fff, URZ, 0xc0, !UPT ;  /* 0x00003fff0b0b7892 */ /* 0x000fe2000f8ec03f */
[----:B-----5:R-:W-:Y:S11]  /*1280*/  @!P0 BRA `(.L_x_13) ;  /* 0x0000000400a08947 */ /* 0x020ff60003800000 */
[----:B------:R-:W-:-:S13]  /*1290*/  ISETP.NE.AND P1, PT, R80, 0x3, PT ;  /* 0x000000035000780c */ /* 0x000fda0003f25270 */
[----:B------:R-:W-:Y:S05]  /*12a0*/  @!P1 BRA `(.L_x_14) ;  /* 0x0000000000049947 */ /* 0x000fea0003800000 */
[----:B------:R-:W-:Y:S01]  /*12b0*/  BPT.TRAP 0x1 ;  /* 0x000000040000795c */ /* 0x000fe20000300000 */
.L_x_14:
[----:B------:R-:W-:Y:S01]  /*12c0*/  ULEA UR6, UR5, UR10, 0x3 ;  /* 0x0000000a05067291 */ /* 0x000fe2000f8e183f */
[----:B------:R-:W-:-:S05]  /*12d0*/  IMAD.U32 R6, RZ, RZ, UR4 ;  /* 0x00000004ff067e24 */ /* 0x000fca000f8e00ff */
[----:B------:R-:W-:-:S04]  /*12e0*/  SHF.L.U32 R6, R6, 0x1f, RZ ;  /* 0x0000001f06067819 */ /* 0x000fc800000006ff */
[----:B------:R0:W1:Y:S01]  /*12f0*/  SYNCS.PHASECHK.TRANS64.TRYWAIT P0, [UR6], R6 ;  /* 0x00000006ff0075a7 */ /* 0x0000620008000146 */
[----:B------:R-:W-:Y:S05]  /*1300*/  @!P1 BRA `(.L_x_15) ;  /* 0x0000000000049947 */ /* 0x000fea0003800000 */
[----:B------:R-:W-:Y:S01]  /*1310*/  BPT.TRAP 0x1 ;  /* 0x000000040000795c */ /* 0x000fe20000300000 */
.L_x_15:
[----:B-1----:R-:W-:Y:S05]  /*1320*/  @P0 BRA `(.L_x_16) ;  /* 0x0000000000080947 */ /* 0x002fea0003800000 */
[----:B------:R-:W1:Y:S02]  /*1330*/  SYNCS.PHASECHK.TRANS64.TRYWAIT P0, [UR6], R6 ;  /* 0x00000006ff0075a7 */ /* 0x000e640008000146 */
[----:B-1----:R-:W-:Y:S05]  /*1340*/  @!P0 BRA `(.L_x_17) ;  /* 0x00000054008c8947 */ /* 0x002fea0003800000 */
.L_x_16:
[----:B------:R-:W-:Y:S01]  /*1350*/  UIADD3 UR6, UR10, 0xc100, URZ ;  /* 0x0000c1000a067890 */ /* 0x000fe2000fffe03f */
[----:B------:R-:W-:Y:S01]  /*1360*/  WARPGROUP.ARRIVE ;  /* 0x00000000000079c5 */ /* 0x000fe20000000000 */
[----:B------:R-:W-:Y:S01]  /*1370*/  ULOP3.LUT UR8, UR11, 0x10000, URZ, 0xfc, !UPT ;  /* 0x000100000b087892 */ /* 0x000fe2000f8efc3f */
[----:B------:R-:W-:Y:S01]  /*1380*/  CS2R R14, SRZ ;  /* 0x00000000000e7805 */ /* 0x000fe2000001ff00 */
[----:B------:R-:W-:Y:S01]  /*1390*/  USHF.R.U32.HI UR6, URZ, 0x4, UR6 ;  /* 0x000000043f067899 */ /* 0x000fe20008011606 */
[----:B------:R-:W-:Y:S01]  /*13a0*/  IMAD.MOV.U32 R11, RZ, RZ, RZ ;  /* 0x000000ffff0b7224 */ /* 0x000fe200078e00ff */
[----:B------:R-:W-:Y:S01]  /*13b0*/  UMOV UR13, 0x40000040 ;  /* 0x40000040000d7882 */ /* 0x000fe20000000000 */
[----:B------:R-:W-:Y:S01]  /*13c0*/  UMOV UR15, 0x40000040 ;  /* 0x40000040000f7882 */ /* 0x000fe20000000000 */
[----:B------:R-:W-:Y:S01]  /*13d0*/  ULOP3.LUT UR6, UR6, 0x3fff, URZ, 0xc0, !UPT ;  /* 0x00003fff06067892 */ /* 0x000fe2000f8ec03f */
[----:B------:R-:W-:Y:S02]  /*13e0*/  CS2R R18, SRZ ;  /* 0x0000000000127805 */ /* 0x000fe4000001ff00 */
[----:B------:R-:W-:-:S02]  /*13f0*/  CS2R R20, SRZ ;  /* 0x0000000000147805 */ /* 0x000fc4000001ff00 */
[----:B------:R-:W-:Y:S01]  /*1400*/  CS2R R22, SRZ ;  /* 0x0000000000167805 */ /* 0x000fe2000001ff00 */
[----:B------:R-:W-:Y:S01]  /*1410*/  ULOP3.LUT UR7, UR6, 0x10000, URZ, 0xfc, !UPT ;  /* 0x0001000006077892 */ /* 0x000fe2000f8efc3f */
[----:B------:R-:W-:Y:S01]  /*1420*/  CS2R R56, SRZ ;  /* 0x0000000000387805 */ /* 0x000fe2000001ff00 */
[----:B------:R-:W-:Y:S01]  /*1430*/  ULEA UR6, UR5, UR8, 0xa ;  /* 0x0000000805067291 */ /* 0x000fe2000f8e503f */
[----:B------:R-:W-:Y:S01]  /*1440*/  CS2R R58, SRZ ;  /* 0x00000000003a7805 */ /* 0x000fe2000001ff00 */
[----:B------:R-:W-:Y:S01]  /*1450*/  ULEA UR7, UR5, UR7, 0x9 ;  /* 0x0000000705077291 */ /* 0x000fe2000f8e483f */
[----:B------:R-:W-:Y:S02]  /*1460*/  CS2R R60, SRZ ;  /* 0x00000000003c7805 */ /* 0x000fe4000001ff00 */
[----:B------:R-:W-:Y:S02]  /*1470*/  CS2R R62, SRZ ;  /* 0x00000000003e7805 */ /* 0x000fe4000001ff00 */
[----:B------:R-:W-:-:S02]  /*1480*/  CS2R R64, SRZ ;  /* 0x0000000000407805 */ /* 0x000fc4000001ff00 */
[----:B------:R-:W-:Y:S01]  /*1490*/  CS2R R66, SRZ ;  /* 0x0000000000427805 */ /* 0x000fe2000001ff00 */
[----:B------:R-:W-:Y:S01]  /*14a0*/  UMOV UR12, UR6 ;  /* 0x00000006000c7c82 */ /* 0x000fe20008000000 */
[----:B------:R-:W-:Y:S01]  /*14b0*/  IMAD.MOV.U32 R68, RZ, RZ, RZ ;  /* 0x000000ffff447224 */ /* 0x000fe200078e00ff */
[----:B------:R-:W-:Y:S01]  /*14c0*/  UMOV UR14, UR7 ;  /* 0x00000007000e7c82 */ /* 0x000fe20008000000 */
[----:B------:R-:W-:Y:S01]  /*14d0*/  CS2R R70, SRZ ;  /* 0x0000000000467805 */ /* 0x000fe2000001ff00 */
[----:B------:R-:W-:Y:S01]  /*14e0*/  QGMMA.64x64x32.F32.E5M2.E5M2 R24, gdesc[UR12], RZ, !UPT ;  /* 0x00e000000c1879f3 */ /* 0x000fe2000c7038ff */
[----:B------:R-:W-:Y:S01]  /*14f0*/  UIADD3 UR12, UR6, 0x2, URZ ;  /* 0x00000002060c7890 */ /* 0x000fe2000fffe03f */
[----:B------:R-:W-:Y:S01]  /*1500*/  CS2R R72, SRZ ;  /* 0x0000000000487805 */ /* 0x000fe2000001ff00 */
[----:B------:R-:W-:Y:S01]  /*1510*/  UIADD3 UR14, UR7, 0x2, URZ ;  /* 0x00000002070e7890 */ /* 0x000fe2000fffe03f */
[----:B------:R-:W-:Y:S01]  /*1520*/  CS2R R74, SRZ ;  /* 0x00000000004a7805 */ /* 0x000fe2000001ff00 */
[----:B------:R-:W-:Y:S01]  /*1530*/  UMOV UR13, 0x40000040 ;  /* 0x40000040000d7882 */ /* 0x000fe20000000000 */
[----:B------:R-:W-:Y:S01]  /*1540*/  UMOV UR15, 0x40000040 ;  /* 0x40000040000f7882 */ /* 0x000fe20000000000 */
[----:B------:R-:W-:-:S02]  /*1550*/  CS2R R76, SRZ ;  /* 0x00000000004c7805 */ /* 0x000fc4000001ff00 */
[----:B------:R-:W-:-:S03]  /*1560*/  CS2R R78, SRZ ;  /* 0x00000000004e7805 */ /* 0x000fc6000001ff00 */
[----:B------:R-:W-:Y:S01]  /*1570*/  QGMMA.64x64x32.F32.E5M2.E5M2 R24, gdesc[UR12], R24 ;  /* 0x00e000000c1879f3 */ /* 0x000fe20008703818 */
[----:B------:R-:W-:Y:S02]  /*1580*/  UIADD3 UR12, UR6, 0x4, URZ ;  /* 0x00000004060c7890 */ /* 0x000fe4000fffe03f */
[----:B------:R-:W-:Y:S01]  /*1590*/  UIADD3 UR14, UR7, 0x4, URZ ;  /* 0x00000004070e7890 */ /* 0x000fe2000fffe03f */
[----:B------:R-:W-:Y:S01]  /*15a0*/  UMOV UR13, 0x40000040 ;  /* 0x40000040000d7882 */ /* 0x000fe20000000000 */
[----:B------:R-:W-:-:S07]  /*15b0*/  UMOV UR15, 0x40000040 ;  /* 0x40000040000f7882 */ /* 0x000fce0000000000 */
[----:B------:R-:W-:Y:S01]  /*15c0*/  QGMMA.64x64x32.F32.E5M2.E5M2 R24, gdesc[UR12], R24 ;  /* 0x00e000000c1879f3 */ /* 0x000fe20008703818 */
[----:B------:R-:W-:Y:S02]  /*15d0*/  UIADD3 UR14, UR7, 0x6, URZ ;  /* 0x00000006070e7890 */ /* 0x000fe4000fffe03f */
[----:B------:R-:W-:Y:S01]  /*15e0*/  UIADD3 UR12, UR6, 0x6, URZ ;  /* 0x00000006060c7890 */ /* 0x000fe2000fffe03f */
[----:B------:R-:W-:Y:S01]  /*15f0*/  ULDC UR7, c[0x0][0x50c] ;  /* 0x0001430000077ab9 */ /* 0x000fe20000000800 */
[----:B------:R-:W-:Y:S01]  /*1600*/  UMOV UR13, 0x40000040 ;  /* 0x40000040000d7882 */ /* 0x000fe20000000000 */
[----:B------:R-:W-:Y:S01]  /*1610*/  UISETP.NE.AND UP0, UPT, UR7, 0x4, UPT ;  /* 0x000000040700788c */ /* 0x000fe2000bf05270 */
[----:B------:R-:W-:Y:S01]  /*1620*/  UMOV UR15, 0x40000040 ;  /* 0x40000040000f7882 */ /* 0x000fe20000000000 */
[----:B------:R-:W-:Y:S02]  /*1630*/  UMOV UR6, 0x4 ;  /* 0x0000000400067882 */ /* 0x000fe40000000000 */
[----:B------:R-:W-:-:S06]  /*1640*/  USEL UR7, URZ, 0x1, UP0 ;  /* 0x000000013f077887 */ /* 0x000fcc0008000000 */
[----:B------:R-:W-:Y:S01]  /*1650*/  ISETP.NE.AND P0, PT, RZ, UR7, PT ;  /* 0x00000007ff007c0c */ /* 0x000fe2000bf05270 */
[----:B------:R-:W-:-:S12]  /*1660*/  QGMMA.64x64x32.F32.E5M2.E5M2 R24, gdesc[UR12], R24, gsb0 ;  /* 0x00e000000c1879f3 */ /* 0x000fd80008003818 */
[----:B------:R-:W-:Y:S05]  /*1670*/  @!P0 BRA `(.L_x_18) ;  /* 0x0000000000888947 */ /* 0x000fea0003800000 */
[----:B------:R-:W-:Y:S02]  /*1680*/  WARPGROUP.DEPBAR.LE gsb0, 0x0 ;  /* 0x00008000000079c5 */ /* 0x000fe40000010000 */
[----:B------:R-:W-:-:S01]  /*1690*/  FADD R79, RZ, R24 ;  /* 0x00000018ff4f7221 */ /* 0x000fc20000000000 */
[----:B------:R-:W-:Y:S01]  /*16a0*/  FADD R78, RZ, R25 ;  /* 0x00000019ff4e7221 */ /* 0x000fe20000000000 */
        /* <DEDUP_REMOVED lines=30> */
[----:B------:R-:W-:-:S06]  /*1890*/  UMOV UR6, URZ ;  /* 0x0000003f00067c82 */ /* 0x000fcc0008000000 */
.L_x_18:
[----:B------:R-:W-:-:S04]  /*18a0*/  UIADD3 UR18, UR5, 0x1, URZ ;  /* 0x0000000105127890 */ /* 0x000fc8000fffe03f */
[----:B------:R-:W-:-:S04]  /*18b0*/  UISETP.NE.AND UP0, UPT, UR18, 0x3, UPT ;  /* 0x000000031200788c */ /* 0x000fc8000bf05270 */
[----:B------:R-:W-:Y:S02]  /*18c0*/  USEL UR8, URZ, 0x1, UP0 ;  /* 0x000000013f087887 */ /* 0x000fe40008000000 */
[----:B------:R-:W-:Y:S02]  /*18d0*/  USEL UR18, UR18, URZ, UP0 ;  /* 0x0000003f12127287 */ /* 0x000fe40008000000 */
[----:B------:R-:W-:-:S06]  /*18e0*/  ULOP3.LUT UR8, UR4, UR8, URZ, 0x3c, !UPT ;  /* 0x0000000804087292 */ /* 0x000fcc000f8e3c3f */
[----:B------:R-:W-:Y:S01]  /*18f0*/  IMAD.U32 R9, RZ, RZ, UR8 ;  /* 0x00000008ff097e24 */ /* 0x000fe2000f8e00ff */
[----:B------:R-:W-:-:S06]  /*1900*/  UMOV UR8, 0x1 ;  /* 0x0000000100087882 */ /* 0x000fcc0000000000 */
.L_x_13:
[----:B------:R-:W-:-:S04]  /*1910*/  UISETP.LT.AND UP0, UPT, UR9, 0x1, UPT ;  /* 0x000000010900788c */ /* 0x000fc8000bf01270 */
[----:B------:R-:W-:-:S04]  /*1920*/  USEL UR12, UR9, 0x1, UP0 ;  /* 0x00000001090c7887 */ /* 0x000fc80008000000 */
[----:B------:R-:W-:-:S04]  /*1930*/  UIADD3 UR12, UR9, -UR12, URZ ;  /* 0x8000000c090c7290 */ /* 0x000fc8000fffe03f */
[----:B------:R-:W-:-:S06]  /*1940*/  UISETP.GE.AND UP0, UPT, UR12, 0x1, UPT ;  /* 0x000000010c00788c */ /* 0x000fcc000bf06270 */
[----:B------:R-:W-:-:S13]  /*1950*/  PLOP3.LUT P0, PT, PT, PT, UP0, 0x80, 0x0 ;  /* 0x000000000000781c */ /* 0x000fda0003f0f008 */
[----:B------:R-:W-:Y:S05]  /*1960*/  @!P0 BRA `(.L_x_19) ;  /* 0x0000000400b48947 */ /* 0x000fea0003800000 */
[----:B01----:R-:W-:Y:S01]  /*1970*/  IMAD.U32 R6, RZ, RZ, UR12 ;  /* 0x0000000cff067e24 */ /* 0x003fe2000f8e00ff */
[----:B------:R-:W-:Y:S01]  /*1980*/  UMOV UR19, UR5 ;  /* 0x0000000500137c82 */ /* 0x000fe20008000000 */
[----:B------:R-:W-:-:S05]  /*1990*/  ULDC UR20, c[0x0][0x50c] ;  /* 0x0001430000147ab9 */ /* 0x000fca0000000800 */
.L_x_27:
[----:B------:R-:W-:-:S13]  /*19a0*/  ISETP.NE.AND P1, PT, R80, 0x3, PT ;  /* 0x000000035000780c */ /* 0x000fda0003f25270 */
[----:B01----:R-:W-:Y:S05]  /*19b0*/  @!P1 BRA `(.L_x_20) ;  /* 0x0000000000049947 */ /* 0x003fea0003800000 */
[----:B------:R-:W-:Y:S01]  /*19c0*/  BPT.TRAP 0x1 ;  /* 0x000000040000795c */ /* 0x000fe20000300000 */
.L_x_20:
[----:B------:R-:W0:Y:S01]  /*19d0*/  S2UR UR12, SR_CgaCtaId ;  /* 0x00000000000c79c3 */ /* 0x000e220000008800 */
[----:B------:R-:W-:Y:S01]  /*19e0*/  UMOV UR10, 0x400 ;  /* 0x00000400000a7882 */ /* 0x000fe20000000000 */
[----:B------:R-:W-:Y:S01]  /*19f0*/  SHF.L.U32 R7, R9, 0x1f, RZ ;  /* 0x0000001f09077819 */ /* 0x000fe200000006ff */
[----:B0-----:R-:W-:-:S04]  /*1a00*/  ULEA UR10, UR12, UR10, 0x18 ;  /* 0x0000000a0c0a7291 */ /* 0x001fc8000f8ec03f */
[----:B------:R-:W-:-:S09]  /*1a10*/  ULEA UR12, UR18, UR10, 0x3 ;  /* 0x0000000a120c7291 */ /* 0x000fd2000f8e183f */
[----:B------:R0:W1:Y:S01]  /*1a20*/  SYNCS.PHASECHK.TRANS64.TRYWAIT P0, [UR12], R7 ;  /* 0x00000007ff0075a7 */ /* 0x000062000800014c */
[----:B------:R-:W-:Y:S05]  /*1a30*/  @!P1 BRA `(.L_x_21) ;  /* 0x0000000000049947 */ /* 0x000fea0003800000 */
[----:B------:R-:W-:Y:S01]  /*1a40*/  BPT.TRAP 0x1 ;  /* 0x000000040000795c */ /* 0x000fe20000300000 */
.L_x_21:
[----:B-1----:R-:W-:Y:S05]  /*1a50*/  @P0 BRA `(.L_x_22) ;  /* 0x0000000000080947 */ /* 0x002fea0003800000 */
[----:B------:R-:W1:Y:S02]  /*1a60*/  SYNCS.PHASECHK.TRANS64.TRYWAIT P0, [UR12], R7 ;  /* 0x00000007ff0075a7 */ /* 0x000e64000800014c */
[----:B-1----:R-:W-:Y:S05]  /*1a70*/  @!P0 BRA `(.L_x_23) ;  /* 0x0000004c00d88947 */ /* 0x002fea0003800000 */
.L_x_22:
[----:B------:R-:W-:Y:S01]  /*1a80*/  UIADD3 UR12, UR10, 0xc100, URZ ;  /* 0x0000c1000a0c7890 */ /* 0x000fe2000fffe03f */
[----:B------:R-:W-:Y:S01]  /*1a90*/  WARPGROUP.ARRIVE ;  /* 0x00000000000079c5 */ /* 0x000fe20000000000 */
[----:B------:R-:W-:Y:S02]  /*1aa0*/  UISETP.NE.AND UP0, UPT, UR7, URZ, UPT ;  /* 0x0000003f0700728c */ /* 0x000fe4000bf05270 */
[----:B------:R-:W-:Y:S02]  /*1ab0*/  USHF.R.U32.HI UR12, URZ, 0x4, UR12 ;  /* 0x000000043f0c7899 */ /* 0x000fe4000801160c */
[----:B------:R-:W-:Y:S02]  /*1ac0*/  USEL UR8, UR8, URZ, !UP0 ;  /* 0x0000003f08087287 */ /* 0x000fe4000c000000 */
[----:B------:R-:W-:Y:S02]  /*1ad0*/  ULOP3.LUT UR12, UR12, 0x3fff, URZ, 0xc0, !UPT ;  /* 0x00003fff0c0c7892 */ /* 0x000fe4000f8ec03f */
[----:B------:R-:W-:-:S02]  /*1ae0*/  UISETP.NE.U32.AND UP0, UPT, UR8, URZ, UPT ;  /* 0x0000003f0800728c */ /* 0x000fc4000bf05070 */
[----:B------:R-:W-:Y:S02]  /*1af0*/  ULOP3.LUT UR7, UR11, 0x10000, URZ, 0xfc, !UPT ;  /* 0x000100000b077892 */ /* 0x000fe4000f8efc3f */
[----:B------:R-:W-:Y:S02]  /*1b00*/  ULOP3.LUT UR8, UR12, 0x10000, URZ, 0xfc, !UPT ;  /* 0x000100000c087892 */ /* 0x000fe4000f8efc3f */
[----:B------:R-:W-:Y:S02]  /*1b10*/  ULEA UR7, UR18, UR7, 0xa ;  /* 0x0000000712077291 */ /* 0x000fe4000f8e503f */
[----:B------:R-:W-:Y:S01]  /*1b20*/  ULEA UR8, UR18, UR8, 0x9 ;  /* 0x0000000812087291 */ /* 0x000fe2000f8e483f */
[----:B------:R-:W-:Y:S01]  /*1b30*/  UMOV UR13, 0x40000040 ;  /* 0x40000040000d7882 */ /* 0x000fe20000000000 */
[----:B------:R-:W-:Y:S01]  /*1b40*/  UMOV UR15, 0x40000040 ;  /* 0x40000040000f7882 */ /* 0x000fe20000000000 */
[----:B------:R-:W-:Y:S02]  /*1b50*/  UIADD3 UR6, UR6, 0x4, URZ ;  /* 0x0000000406067890 */ /* 0x000fe4000fffe03f */
[----:B------:R-:W-:-:S02]  /*1b60*/  UMOV UR12, UR7 ;  /* 0x00000007000c7c82 */ /* 0x000fc40008000000 */
[----:B------:R-:W-:Y:S02]  /*1b70*/  UMOV UR14, UR8 ;  /* 0x00000008000e7c82 */ /* 0x000fe40008000000 */
[----:B------:R-:W-:Y:S01]  /*1b80*/  QGMMA.64x64x32.F32.E5M2.E5M2 R24, gdesc[UR12], R24, UP0 ;  /* 0x00e000000c1879f3 */ /* 0x000fe2000bf03818 */
[----:B------:R-:W-:Y:S02]  /*1b90*/  UIADD3 UR12, UR7, 0x2, URZ ;  /* 0x00000002070c7890 */ /* 0x000fe4000fffe03f */
[----:B------:R-:W-:Y:S01]  /*1ba0*/  UIADD3 UR14, UR8, 0x2, URZ ;  /* 0x00000002080e7890 */ /* 0x000fe2000fffe03f */
[----:B------:R-:W-:Y:S01]  /*1bb0*/  UMOV UR13, 0x40000040 ;  /* 0x40000040000d7882 */ /* 0x000fe20000000000 */
[----:B------:R-:W-:Y:S01]  /*1bc0*/  UMOV UR15, 0x40000040 ;  /* 0x40000040000f7882 */ /* 0x000fe20000000000 */
[----:B------:R-:W-:-:S06]  /*1bd0*/  UISETP.NE.AND UP0, UPT, UR6, UR20, UPT ;  /* 0x000000140600728c */ /* 0x000fcc000bf05270 */
        /* <DEDUP_REMOVED lines=8> */
[----:B------:R-:W-:Y:S01]  /*1c60*/  UMOV UR13, 0x40000040 ;  /* 0x40000040000d7882 */ /* 0x000fe20000000000 */
[----:B------:R-:W-:Y:S01]  /*1c70*/  UMOV UR15, 0x40000040 ;  /* 0x40000040000f7882 */ /* 0x000fe20000000000 */
[----:B------:R-:W-:-:S06]  /*1c80*/  USEL UR7, URZ, 0x1, UP0 ;  /* 0x000000013f077887 */ /* 0x000fcc0008000000 */
[----:B------:R-:W-:Y:S01]  /*1c90*/  ISETP.NE.AND P0, PT, RZ, UR7, PT ;  /* 0x00000007ff007c0c */ /* 0x000fe2000bf05270 */
[----:B------:R-:W-:Y:S03]  /*1ca0*/  QGMMA.64x64x32.F32.E5M2.E5M2 R24, gdesc[UR12], R24, gsb0 ;  /* 0x00e000000c1879f3 */ /* 0x000fe60008003818 */
[----:B------:R-:W-:-:S09]  /*1cb0*/  WARPGROUP.DEPBAR.LE gsb0, 0x1 ;  /* 0x00008000000079c5 */ /* 0x000fd20000010100 */
[----:B------:R-:W-:Y:S05]  /*1cc0*/  @!P0 BRA `(.L_x_24) ;  /* 0x0000000000888947 */ /* 0x000fea0003800000 */
[----:B------:R-:W-:Y:S02]  /*1cd0*/  WARPGROUP.DEPBAR.LE gsb0, 0x0 ;  /* 0x00008000000079c5 */ /* 0x000fe40000010000 */
[----:B------:R-:W-:-:S01]  /*1ce0*/  FADD R79, R24, R79 ;  /* 0x0000004f184f7221 */ /* 0x000fc20000000000 */
[----:B------:R-:W-:Y:S01]  /*1cf0*/  FADD R78, R25, R78 ;  /* 0x0000004e194e7221 */ /* 0x000fe20000000000 */
        /* <DEDUP_REMOVED lines=30> */
[----:B------:R-:W-:-:S06]  /*1ee0*/  UMOV UR6, URZ ;  /* 0x0000003f00067c82 */ /* 0x000fcc0008000000 */
.L_x_24:
[----:B------:R-:W-:Y:S05]  /*1ef0*/  @!P1 BRA `(.L_x_25) ;  /* 0x0000000000049947 */ /* 0x000fea0003800000 */
[----:B------:R-:W-:Y:S01]  /*1f00*/  BPT.TRAP 0x1 ;  /* 0x000000040000795c */ /* 0x000fe20000300000 */
.L_x_25:
[----:B------:R-:W-:Y:S01]  /*1f10*/  ULEA UR8, UR19, UR10, 0x3 ;  /* 0x0000000a13087291 */ /* 0x000fe2000f8e183f */
[----:B------:R-:W-:-:S03]  /*1f20*/  ISETP.GT.U32.AND P0, PT, R4, 0x1, PT ;  /* 0x000000010400780c */ /* 0x000fc60003f04070 */
[----:B------:R-:W-:-:S04]  /*1f30*/  UIADD3 UR8, UR8, 0x18, URZ ;  /* 0x0000001808087890 */ /* 0x000fc8000fffe03f */
[----:B------:R-:W-:-:S09]  /*1f40*/  UPRMT UR8, URZ, 0x654, UR8 ;  /* 0x000006543f087896 */ /* 0x000fd20008000008 */
[----:B------:R-:W-:Y:S01]  /*1f50*/  SYNCS.ARRIVE.TRANS64.RED.A1T0 RZ, [UR8], RZ ;  /* 0x000000ffffff79a7 */ /* 0x000fe20008100408 */
[----:B------:R-:W-:Y:S05]  /*1f60*/  @P0 BRA `(.L_x_26) ;  /* 0x0000000000040947 */ /* 0x000fea0003800000 */
[----:B------:R-:W-:Y:S01]  /*1f70*/  BPT.TRAP 0x1 ;  /* 0x000000040000795c */ /* 0x000fe20000300000 */
.L_x_26:
[----:B------:R-:W-:Y:S01]  /*1f80*/  UIADD3 UR18, UR18, 0x1, URZ ;  /* 0x0000000112127890 */ /* 0x000fe2000fffe03f */
[C---:B------:R-:W-:Y:S01]  /*1f90*/  ISETP.GT.AND P0, PT, R6.reuse, 0x1, PT ;  /* 0x000000010600780c */ /* 0x040fe20003f04270 */
[----:B------:R-:W-:Y:S01]  /*1fa0*/  UIADD3 UR19, UR19, 0x1, URZ ;  /* 0x0000000113137890 */ /* 0x000fe2000fffe03f */
[----:B------:R-:W-:Y:S01]  /*1fb0*/  VIADD R6, R6, 0xffffffff ;  /* 0xffffffff06067836 */ /* 0x000fe20000000000 */
[----:B------:R-:W-:Y:S02]  /*1fc0*/  UISETP.NE.AND UP0, UPT, UR18, 0x3, UPT ;  /* 0x000000031200788c */ /* 0x000fe4000bf05270 */
[----:B------:R-:W-:Y:S02]  /*1fd0*/  UISETP.NE.AND UP1, UPT, UR19, 0x3, UPT ;  /* 0x000000031300788c */ /* 0x000fe4000bf25270 */
[----:B------:R-:W-:Y:S02]  /*1fe0*/  USEL UR8, URZ, 0x1, UP0 ;  /* 0x000000013f087887 */ /* 0x000fe40008000000 */
[----:B------:R-:W-:-:S02]  /*1ff0*/  USEL UR18, UR18, URZ, UP0 ;  /* 0x0000003f12127287 */ /* 0x000fc40008000000 */
[----:B------:R-:W-:Y:S02]  /*2000*/  USEL UR19, UR19, URZ, UP1 ;  /* 0x0000003f13137287 */ /* 0x000fe40008800000 */
[----:B------:R-:W-:Y:S01]  /*2010*/  LOP3.LUT R9, R9, UR8, RZ, 0x3c, !PT ;  /* 0x0000000809097c12 */ /* 0x000fe2000f8e3cff */
[----:B------:R-:W-:Y:S01]  /*2020*/  UMOV UR8, 0x1 ;  /* 0x0000000100087882 */ /* 0x000fe20000000000 */
[----:B------:R-:W-:Y:S08]  /*2030*/  @P0 BRA `(.L_x_27) ;  /* 0xfffffff800580947 */ /* 0x000ff0000383ffff */
.L_x_19:
[----:B------:R-:W-:Y:S01]  /*2040*/  UISETP.NE.AND UP0, UPT, UR6, URZ, UPT ;  /* 0x0000003f0600728c */ /* 0x000fe2000bf05270 */
[----:B01----:R-:W0:Y:S03]  /*2050*/  LDC R6, c[0x0][0x28c] ;  /* 0x0000a300ff067b82 */ /* 0x003e260000000800 */
[----:B------:R-:W-:-:S06]  /*2060*/  USEL UR6, URZ, 0x1, !UP0 ;  /* 0x000000013f067887 */ /* 0x000fcc000c000000 */
[----:B------:R-:W-:Y:S02]  /*2070*/  ISETP.NE.AND P0, PT, RZ, UR6, PT ;  /* 0x00000006ff007c0c */ /* 0x000fe4000bf05270 */
[----:B0-----:R-:W-:-:S11]  /*2080*/  ISETP.GE.AND P1, PT, R6, 0x1, PT ;  /* 0x000000010600780c */ /* 0x001fd60003f26270 */
[----:B------:R-:W-:Y:S05]  /*2090*/  @!P0 BRA `(.L_x_28) ;  /* 0x0000000000848947 */ /* 0x000fea0003800000 */
[----:B------:R-:W-:Y:S02]  /*20a0*/  WARPGROUP.DEPBAR.LE gsb0, 0x0 ;  /* 0x00008000000079c5 */ /* 0x000fe40000010000 */
[----:B------:R-:W-:Y:S01]  /*20b0*/  FADD R79, R24, R79 ;  /* 0x0000004f184f7221 */ /* 0x000fe20000000000 */
        /* <DEDUP_REMOVED lines=30> */
[----:B------:R-:W-:-:S07]  /*22a0*/  FADD R14, R14, R55 ;  /* 0x000000370e0e7221 */ /* 0x000fce0000000000 */
.L_x_28:
[----:B------:R-:W-:Y:S02]  /*22b0*/  WARPGROUP.DEPBAR.LE gsb0, 0x0 ;  /* 0x00008000000079c5 */ /* 0x000fe40000010000 */
[----:B------:R-:W-:Y:S05]  /*22c0*/  @!P1 BRA `(.L_x_29) ;  /* 0x0000000000409947 */ /* 0x000fea0003800000 */
[----:B------:R-:W-:-:S13]  /*22d0*/  ISETP.NE.AND P0, PT, R80, 0x3, PT ;  /* 0x000000035000780c */ /* 0x000fda0003f05270 */
[----:B------:R-:W-:Y:S05]  /*22e0*/  @!P0 BRA `(.L_x_30) ;  /* 0x0000000000048947 */ /* 0x000fea0003800000 */
[----:B------:R-:W-:Y:S01]  /*22f0*/  BPT.TRAP 0x1 ;  /* 0x000000040000795c */ /* 0x000fe20000300000 */
.L_x_30:
[----:B------:R-:W-:Y:S01]  /*2300*/  UISETP.LT.AND UP0, UPT, UR9, 0x1, UPT ;  /* 0x000000010900788c */ /* 0x000fe2000bf01270 */
[----:B------:R-:W-:-:S03]  /*2310*/  ISETP.GT.U32.AND P0, PT, R4, 0x1, PT ;  /* 0x000000010400780c */ /* 0x000fc60003f04070 */
[----:B------:R-:W-:-:S04]  /*2320*/  USEL UR8, UR9, 0x1, UP0 ;  /* 0x0000000109087887 */ /* 0x000fc80008000000 */
[----:B------:R-:W-:-:S04]  /*2330*/  UIADD3 UR8, UR5, UR9, -UR8 ;  /* 0x0000000905087290 */ /* 0x000fc8000fffe808 */
[----:B------:R-:W-:-:S04]  /*2340*/  UIMAD.WIDE.U32 UR6, UR8, -0x55555555, URZ ;  /* 0xaaaaaaab080678a5 */ /* 0x000fc8000f8e003f */
[----:B------:R-:W-:-:S04]  /*2350*/  USHF.R.U32.HI UR6, URZ, 0x1, UR7 ;  /* 0x000000013f067899 */ /* 0x000fc80008011607 */
[----:B------:R-:W-:-:S04]  /*2360*/  UIMAD UR8, UR6, -0x3, UR8 ;  /* 0xfffffffd060878a4 */ /* 0x000fc8000f8e0208 */
[----:B------:R-:W-:-:S04]  /*2370*/  ULEA UR8, UR8, UR10, 0x3 ;  /* 0x0000000a08087291 */ /* 0x000fc8000f8e183f */
[----:B------:R-:W-:-:S04]  /*2380*/  UIADD3 UR8, UR8, 0x18, URZ ;  /* 0x0000001808087890 */ /* 0x000fc8000fffe03f */
[----:B------:R-:W-:-:S09]  /*2390*/  UPRMT UR8, URZ, 0x654, UR8 ;  /* 0x000006543f087896 */ /* 0x000fd20008000008 */
[----:B------:R-:W-:Y:S01]  /*23a0*/  SYNCS.ARRIVE.TRANS64.RED.A1T0 RZ, [UR8], RZ ;  /* 0x000000ffffff79a7 */ /* 0x000fe20008100408 */
[----:B------:R-:W-:Y:S05]  /*23b0*/  @P0 BRA `(.L_x_29) ;  /* 0x0000000000040947 */ /* 0x000fea0003800000 */
[----:B------:R-:W-:Y:S01]  /*23c0*/  BPT.TRAP 0x1 ;  /* 0x000000040000795c */ /* 0x000fe20000300000 */
.L_x_29:
[----:B------:R-:W0:Y:S01]  /*23d0*/  LDC R24, c[0x0][0x288] ;  /* 0x0000a200ff187b82 */ /* 0x000e220000000800 */
[--C-:B------:R-:W-:Y:S01]  /*23e0*/  SHF.R.U32.HI R6, RZ, 0x2, R2.reuse ;  /* 0x00000002ff067819 */ /* 0x100fe20000011602 */
[----:B------:R-:W-:Y:S01]  /*23f0*/  IMAD.SHL.U32 R17, R12, 0x40, RZ ;  /* 0x000000400c117824 */ /* 0x000fe200078e00ff */
[----:B------:R-:W-:Y:S01]  /*2400*/  SHF.R.U32.HI R9, RZ, 0x7, R2 ;  /* 0x00000007ff097819 */ /* 0x000fe20000011602 */
[----:B------:R-:W-:Y:S01]  /*2410*/  UIADD3 UR5, UR9, UR5, URZ ;  /* 0x0000000509057290 */ /* 0x000fe2000fffe03f */
[----:B------:R-:W-:Y:S01]  /*2420*/  LOP3.LUT R7, R6, 0x7, RZ, 0xc0, !PT ;  /* 0x0000000706077812 */ /* 0x000fe200078ec0ff */
[C---:B------:R-:W-:Y:S01]  /*2430*/  IMAD.SHL.U32 R12, R2.reuse, 0x2, RZ ;  /* 0x00000002020c7824 */ /* 0x040fe200078e00ff */
[----:B------:R-:W-:Y:S01]  /*2440*/  LOP3.LUT R6, R9, 0x1, RZ, 0xc0, !PT ;  /* 0x0000000109067812 */ /* 0x000fe200078ec0ff */
[----:B------:R-:W-:Y:S01]  /*2450*/  UISETP.GT.U32.AND UP0, UPT, UR5, 0x2, UPT ;  /* 0x000000020500788c */ /* 0x000fe2000bf04070 */
[C---:B------:R-:W-:Y:S01]  /*2460*/  LOP3.LUT R13, R2.reuse, 0x3, RZ, 0xc0, !PT ;  /* 0x00000003020d7812 */ /* 0x040fe200078ec0ff */
[----:B------:R-:W-:Y:S01]  /*2470*/  ULDC UR12, c[0x0][0x284] ;  /* 0x0000a100000c7ab9 */ /* 0x000fe20000000800 */
[----:B------:R-:W-:Y:S01]  /*2480*/  LOP3.LUT R8, R2, 0x60, RZ, 0xc0, !PT ;  /* 0x0000006002087812 */ /* 0x000fe200078ec0ff */
[----:B------:R-:W-:Y:S01]  /*2490*/  IMAD.SHL.U32 R26, R6, 0x40, RZ ;  /* 0x00000040061a7824 */ /* 0x000fe200078e00ff */
[----:B------:R-:W-:Y:S01]  /*24a0*/  UISETP.LT.U32.AND UP0, UPT, UR9, 0x3, UP0 ;  /* 0x000000030900788c */ /* 0x000fe20008701070 */
[----:B------:R-:W-:Y:S01]  /*24b0*/  SHF.R.S32.HI R32, RZ, 0x1f, R69 ;  /* 0x0000001fff207819 */ /* 0x000fe20000011445 */
[----:B------:R-:W-:Y:S01]  /*24c0*/  UISETP.GE.U32.AND UP1, UPT, UR9, 0x3, UPT ;  /* 0x000000030900788c */ /* 0x000fe2000bf26070 */
[----:B------:R-:W-:Y:S01]  /*24d0*/  SHF.R.U32.HI R8, RZ, 0x1, R8 ;  /* 0x00000001ff087819 */ /* 0x000fe20000011608 */
[----:B------:R-:W-:Y:S01]  /*24e0*/  ULDC.64 UR10, c[0x0][0x5d0] ;  /* 0x00017400000a7ab9 */ /* 0x000fe20000000a00 */
[--C-:B------:R-:W-:Y:S01]  /*24f0*/  LOP3.LUT R9, R26, 0x40, R7.reuse, 0xe2, !PT ;  /* 0x000000401a097812 */ /* 0x100fe200078ee207 */
[----:B------:R-:W-:Y:S01]  /*2500*/  UIMAD.WIDE.U32 UR6, UR5, -0x55555555, URZ ;  /* 0xaaaaaaab050678a5 */ /* 0x000fe2000f8e003f */
[----:B------:R-:W-:Y:S01]  /*2510*/  IADD3 R25, RZ, -R8, -R7 ;  /* 0x80000008ff197210 */ /* 0x000fe20007ffe807 */
[----:B------:R-:W-:Y:S01]  /*2520*/  USEL UR8, URZ, 0x1, !UP0 ;  /* 0x000000013f087887 */ /* 0x000fe2000c000000 */
[----:B------:R-:W-:Y:S01]  /*2530*/  LOP3.LUT R12, R17, 0x6, R12, 0xf8, !PT ;  /* 0x00000006110c7812 */ /* 0x000fe200078ef80c */
[----:B------:R-:W-:Y:S01]  /*2540*/  USHF.R.U32.HI UR6, URZ, 0x1, UR7 ;  /* 0x000000013f067899 */ /* 0x000fe20008011607 */
[----:B0-----:R-:W-:Y:S01]  /*2550*/  IMAD R26, R13, -0x2, R24 ;  /* 0xfffffffe0d1a7824 */ /* 0x001fe200078e0218 */
[----:B------:R-:W-:Y:S01]  /*2560*/  ISETP.GE.AND P0, PT, R17, R24, PT ;  /* 0x000000181100720c */ /* 0x000fe20003f06270 */
[----:B------:R-:W-:Y:S01]  /*2570*/  IMAD.SHL.U32 R24, R16, 0x80, RZ ;  /* 0x0000008010187824 */ /* 0x000fe200078e00ff */
[----:B------:R-:W-:Y:S01]  /*2580*/  SHF.R.S32.HI R13, RZ, 0x1f, R12 ;  /* 0x0000001fff0d7819 */ /* 0x000fe2000001140c */
[----:B------:R-:W-:Y:S01]  /*2590*/  IMAD R25, R6, -0x40, R25 ;  /* 0xffffffc006197824 */ /* 0x000fe200078e0219 */
[----:B------:R-:W-:Y:S01]  /*25a0*/  ULOP3.LUT UR4, UR4, UR8, URZ, 0x3c, !UPT ;  /* 0x0000000804047292 */ /* 0x000fe2000f8e3c3f */
[----:B------:R-:W-:Y:S01]  /*25b0*/  IMAD R6, R32, UR10, RZ ;  /* 0x0000000a20067c24 */ /* 0x000fe2000f8e02ff */
[----:B------:R-:W-:Y:S01]  /*25c0*/  ISETP.GE.OR P0, PT, R24, UR12, P0 ;  /* 0x0000000c18007c0c */ /* 0x000fe20008706670 */
[----:B------:R-:W-:Y:S01]  /*25d0*/  IMAD.WIDE R28, R16, 0x80, RZ ;  /* 0x00000080101c7825 */ /* 0x000fe200078e02ff */
[----:B------:R-:W-:Y:S01]  /*25e0*/  UIMAD UR5, UR6, -0x3, UR5 ;  /* 0xfffffffd060578a4 */ /* 0x000fe2000f8e0205 */
[----:B------:R-:W-:Y:S01]  /*25f0*/  IADD3 R25, -R24, UR12, R25 ;  /* 0x0000000c18197c10 */ /* 0x000fe2000fffe119 */
[----:B------:R-:W-:Y:S01]  /*2600*/  @UP1 ULOP3.LUT UR4, UR4, 0x1, UR6, 0x78, !UPT ;  /* 0x0000000104041892 */ /* 0x000fe2000f8e7806 */
[C---:B------:R-:W-:Y:S01]  /*2610*/  IMAD R27, R69.reuse, UR11, R6 ;  /* 0x0000000b451b7c24 */ /* 0x040fe2000f8e0206 */
[----:B------:R-:W-:Y:S01]  /*2620*/  LOP3.LUT R33, R28, R9, R8, 0xfe, !PT ;  /* 0x000000091c217212 */ /* 0x000fe200078efe08 */
[----:B------:R-:W-:-:S04]  /*2630*/  IMAD.WIDE.U32 R6, R69, UR10, R12 ;  /* 0x0000000a45067c25 */ /* 0x000fc8000f8e000c */
[----:B------:R-:W-:Y:S02]  /*2640*/  IMAD.IADD R7, R7, 0x1, R27 ;  /* 0x0000000107077824 */ /* 0x000fe400078e021b */
[----:B------:R-:W-:Y:S02]  /*2650*/  IMAD.IADD R26, R26, 0x1, -R17 ;  /* 0x000000011a1a7824 */ /* 0x000fe400078e0a11 */
[----:B------:R-:W-:Y:S01]  /*2660*/  IMAD.MOV.U32 R24, RZ, RZ, -0x1 ;  /* 0xffffffffff187424 */ /* 0x000fe200078e00ff */
[----:B------:R-:W-:Y:S06]  /*2670*/  @P0 BRA `(.L_x_31) ;  /* 0x0000002400940947 */ /* 0x000fec0003800000 */
[----:B------:R-:W0:Y:S01]  /*2680*/  LDC.64 R30, c[0x0][0x5c8] ;  /* 0x00017200ff1e7b82 */ /* 0x000e220000000a00 */
[----:B------:R-:W-:Y:S01]  /*2690*/  ULDC.64 UR6, c[0x0][0x5c0] ;  /* 0x0001700000067ab9 */ /* 0x000fe20000000a00 */
[----:B------:R-:W-:Y:S01]  /*26a0*/  BSSY B0, `(.L_x_31) ;  /* 0x0000262000007945 */ /* 0x000fe20003800000 */
[-C--:B0-----:R-:W-:Y:S02]  /*26b0*/  IMAD R8, R29, R30.reuse, RZ ;  /* 0x0000001e1d087224 */ /* 0x081fe400078e02ff */
[----:B------:R-:W-:-:S04]  /*26c0*/  IMAD.WIDE.U32 R6, R33, R30, R6 ;  /* 0x0000001e21067225 */ /* 0x000fc800078e0006 */
[----:B------:R-:W-:Y:S01]  /*26d0*/  IMAD R17, R33, R31, R8 ;  /* 0x0000001f21117224 */ /* 0x000fe200078e0208 */
[----:B------:R-:W-:Y:S02]  /*26e0*/  LEA R9, P0, R30, R6, 0x3 ;  /* 0x000000061e097211 */ /* 0x000fe400078018ff */
[----:B------:R-:W-:Y:S01]  /*26f0*/  IADD3 R8, P1, R6, UR6, RZ ;  /* 0x0000000606087c10 */ /* 0x000fe2000ff3e0ff */
[----:B------:R-:W-:Y:S01]  /*2700*/  IMAD.IADD R17, R7, 0x1, R17 ;  /* 0x0000000107117824 */ /* 0x000fe200078e0211 */
[----:B------:R-:W-:-:S04]  /*2710*/  IADD3 R6, P2, R9, UR6, RZ ;  /* 0x0000000609067c10 */ /* 0x000fc8000ff5e0ff */
[----:B------:R-:W-:Y:S02]  /*2720*/  LEA.HI.X R7, R30, R17, R31, 0x3, P0 ;  /* 0x000000111e077211 */ /* 0x000fe400000f1c1f */
[----:B----45:R-:W-:Y:S02]  /*2730*/  FSETP.NEU.AND P0, PT, R10, RZ, PT ;  /* 0x000000ff0a00720b */ /* 0x030fe40003f0d000 */
[----:B------:R-:W-:Y:S02]  /*2740*/  IADD3.X R9, R17, UR7, RZ, P1, !PT ;  /* 0x0000000711097c10 */ /* 0x000fe40008ffe4ff */
[----:B------:R-:W-:-:S09]  /*2750*/  IADD3.X R7, R7, UR7, RZ, P2, !PT ;  /* 0x0000000707077c10 */ /* 0x000fd200097fe4ff */
[----:B------:R-:W-:Y:S05]  /*2760*/  @!P0 BRA `(.L_x_32) ;  /* 0x0000001c00148947 */ /* 0x000fea0003800000 */
[----:B------:R-:W-:Y:S01]  /*2770*/  ULDC.64 UR6, c[0x0][0x5b8] ;  /* 0x00016e0000067ab9 */ /* 0x000fe20000000a00 */
[----:B------:R-:W-:Y:S01]  /*2780*/  ISETP.GE.AND P0, PT, R26, 0x1, PT ;  /* 0x000000011a00780c */ /* 0x000fe20003f06270 */
[----:B------:R-:W-:Y:S01]  /*2790*/  IMAD R30, R32, UR6, RZ ;  /* 0x00000006201e7c24 */ /* 0x000fe2000f8e02ff */
[----:B------:R-:W-:Y:S01]  /*27a0*/  ULDC.64 UR10, c[0x0][0x5a8] ;  /* 0x00016a00000a7ab9 */ /* 0x000fe20000000a00 */
[----:B------:R-:W-:Y:S01]  /*27b0*/  IMAD.WIDE.U32 R16, R69, UR6, R12 ;  /* 0x0000000645107c25 */ /* 0x000fe2000f8e000c */
[----:B------:R-:W-:Y:S01]  /*27c0*/  ISETP.LT.OR P3, PT, R25, 0x1, !P0 ;  /* 0x000000011900780c */ /* 0x000fe20004761670 */
[----:B------:R-:W-:Y:S02]  /*27d0*/  BSSY B1, `(.L_x_33) ;  /* 0x000000c000017945 */ /* 0x000fe40003800000 */
[----:B------:R-:W-:Y:S01]  /*27e0*/  IMAD R69, R69, UR7, R30 ;  /* 0x0000000745457c24 */ /* 0x000fe2000f8e021e */
[----:B------:R-:W-:Y:S02]  /*27f0*/  ULDC.64 UR6, c[0x0][0x5b0] ;  /* 0x00016c0000067ab9 */ /* 0x000fe40000000a00 */
[----:B------:R-:W-:-:S02]  /*2800*/  IMAD R27, R29, UR6, RZ ;  /* 0x000000061d1b7c24 */ /* 0x000fc4000f8e02ff */
[----:B------:R-:W-:Y:S02]  /*2810*/  IMAD.IADD R17, R17, 0x1, R69 ;  /* 0x0000000111117824 */ /* 0x000fe400078e0245 */
[C---:B------:R-:W-:Y:S02]  /*2820*/  IMAD R27, R33.reuse, UR7, R27 ;  /* 0x00000007211b7c24 */ /* 0x040fe4000f8e021b */
[----:B------:R-:W-:-:S03]  /*2830*/  IMAD.WIDE.U32 R12, R33, UR6, R16 ;  /* 0x00000006210c7c25 */ /* 0x000fc6000f8e0010 */
[----:B------:R-:W-:-:S04]  /*2840*/  IADD3 R12, P1, R12, UR10, RZ ;  /* 0x0000000a0c0c7c10 */ /* 0x000fc8000ff3e0ff */
[--C-:B------:R-:W-:Y:S02]  /*2850*/  IADD3.X R13, R13, UR11, R27.reuse, P1, !PT ;  /* 0x0000000b0d0d7c10 */ /* 0x100fe40008ffe41b */
[----:B------:R-:W-:Y:S01]  /*2860*/  PRMT R27, RZ, 0x7610, R27 ;  /* 0x00007610ff1b7816 */ /* 0x000fe2000000001b */
[----:B------:R-:W-:Y:S06]  /*2870*/  @P3 BRA `(.L_x_34) ;  /* 0x0000000000043947 */ /* 0x000fec0003800000 */
[----:B------:R0:W5:Y:S02]  /*2880*/  LDG.E.U8 R27, desc[UR16][R12.64] ;  /* 0x000000100c1b7981 */ /* 0x000164000c1e1100 */
.L_x_34:
[----:B------:R-:W-:Y:S05]  /*2890*/  BSYNC B1 ;  /* 0x0000000000017941 */ /* 0x000fea0003800000 */
.L_x_33:
[----:B-----5:R-:W-:Y:S01]  /*28a0*/  LOP3.LUT R27, R27, 0xff, RZ, 0xc0, !PT ;  /* 0x000000ff1b1b7812 */ /* 0x020fe200078ec0ff */
[----:B------:R-:W-:Y:S01]  /*28b0*/  BSSY B1, `(.L_x_35) ;  /* 0x000000c000017945 */ /* 0x000fe20003800000 */
[----:B------:R-:W-:Y:S02]  /*28c0*/  ISETP.GE.AND P1, PT, R26, 0x2, PT ;  /* 0x000000021a00780c */ /* 0x000fe40003f26270 */
[----:B------:R-:W-:Y:S02]  /*28d0*/  F2FP.F16.E5M2.UNPACK_B R27, R27 ;  /* 0x0000001bff1b723e */ /* 0x000fe400020004ff */
[----:B------:R-:W-:-:S03]  /*28e0*/  ISETP.LT.OR P2, PT, R25, 0x1, !P1 ;  /* 0x000000011900780c */ /* 0x000fc60004f41670 */
[----:B------:R-:W-:-:S05]  /*28f0*/  HADD2.F32 R27, -RZ, R27.H0_H0 ;  /* 0x2000001bff1b7230 */ /* 0x000fca0000004100 */
[----:B------:R-:W-:Y:S01]  /*2900*/  FMUL R30, R27, R10 ;  /* 0x0000000a1b1e7220 */ /* 0x000fe20000400000 */
[----:B------:R-:W-:-:S03]  /*2910*/  PRMT R27, RZ, 0x7610, R27 ;  /* 0x00007610ff1b7816 */ /* 0x000fc6000000001b */
[----:B--2---:R-:W-:-:S05]  /*2920*/  FFMA R30, R79, R3, R30 ;  /* 0x000000034f1e7223 */ /* 0x004fca000000001e */
[----:B------:R-:W-:-:S05]  /*2930*/  F2FP.SATFINITE.E5M2.F32.PACK_AB_MERGE_C R31, RZ, R30, RZ ;  /* 0x0000001eff1f723e */ /* 0x000fca00048060ff */
[----:B------:R1:W-:Y:S01]  /*2940*/  @!P3 STG.E.U8 desc[UR16][R8.64], R31 ;  /* 0x0000001f0800b986 */ /* 0x0003e2000c101110 */
[----:B------:R-:W-:Y:S05]  /*2950*/  @P2 BRA `(.L_x_36) ;  /* 0x0000000000042947 */ /* 0x000fea0003800000 */
[----:B------:R2:W5:Y:S02]  /*2960*/  LDG.E.U8 R27, desc[UR16][R12.64+0x1] ;  /* 0x000001100c1b7981 */ /* 0x000564000c1e1100 */
.L_x_36:
[----:B------:R-:W-:Y:S05]  /*2970*/  BSYNC B1 ;  /* 0x0000000000017941 */ /* 0x000fea0003800000 */
.L_x_35:
[----:B-----5:R-:W-:Y:S01]  /*2980*/  LOP3.LUT R27, R27, 0xff, RZ, 0xc0, !PT ;  /* 0x000000ff1b1b7812 */ /* 0x020fe200078ec0ff */
[----:B------:R-:W-:Y:S01]  /*2990*/  BSSY B1, `(.L_x_37) ;  /* 0x0000012000017945 */ /* 0x000fe20003800000 */
[----:B-1----:R-:W-:Y:S02]  /*29a0*/  IADD3 R31, P3, R33, 0x8, RZ ;  /* 0x00000008211f7810 */ /* 0x002fe40007f7e0ff */
[----:B------:R-:W-:Y:S02]  /*29b0*/  F2FP.F16.E5M2.UNPACK_B R27, R27 ;  /* 0x0000001bff1b723e */ /* 0x000fe400020004ff */
[----:B------:R-:W-:Y:S01]  /*29c0*/  ISETP.LT.OR P0, PT, R25, 0x9, !P0 ;  /* 0x000000091900780c */ /* 0x000fe20004701670 */
[----:B------:R-:W-:Y:S02]  /*29d0*/  IMAD.X R28, RZ, RZ, R29, P3 ;  /* 0x000000ffff1c7224 */ /* 0x000fe400018e061d */
[----:B------:R-:W-:Y:S02]  /*29e0*/  HADD2.F32 R27, -RZ, R27.H0_H0 ;  /* 0x2000001bff1b7230 */ /* 0x000fe40000004100 */
[----:B------:R-:W-:-:S02]  /*29f0*/  IMAD R28, R28, UR6, RZ ;  /* 0x000000061c1c7c24 */ /* 0x000fc4000f8e02ff */
[----:B------:R-:W-:-:S04]  /*2a00*/  IMAD.WIDE.U32 R16, R31, UR6, R16 ;  /* 0x000000061f107c25 */ /* 0x000fc8000f8e0010 */
[----:B------:R-:W-:Y:S01]  /*2a10*/  FMUL R27, R27, R10 ;  /* 0x0000000a1b1b7220 */ /* 0x000fe20000400000 */
[----:B------:R-:W-:-:S03]  /*2a20*/  IMAD R31, R31, UR7, R28 ;  /* 0x000000071f1f7c24 */ /* 0x000fc6000f8e021c */
[----:B------:R-:W-:Y:S01]  /*2a30*/  FFMA R27, R78, R3, R27 ;  /* 0x000000034e1b7223 */ /* 0x000fe2000000001b */
[----:B------:R-:W-:-:S04]  /*2a40*/  IADD3 R16, P3, R16, UR10, RZ ;  /* 0x0000000a10107c10 */ /* 0x000fc8000ff7e0ff */
[----:B------:R-:W-:Y:S02]  /*2a50*/  F2FP.SATFINITE.E5M2.F32.PACK_AB_MERGE_C R29, RZ, R27, RZ ;  /* 0x0000001bff1d723e */ /* 0x000fe400048060ff */
[----:B------:R-:W-:Y:S02]  /*2a60*/  IADD3.X R17, R17, UR11, R31, P3, !PT ;  /* 0x0000000b11117c10 */ /* 0x000fe40009ffe41f */
[----:B------:R-:W-:Y:S01]  /*2a70*/  PRMT R27, RZ, 0x7610, R27 ;  /* 0x00007610ff1b7816 */ /* 0x000fe2000000001b */
[----:B------:R1:W-:Y:S01]  /*2a80*/  @!P2 STG.E.U8 desc[UR16][R8.64+0x1], R29 ;  /* 0x0000011d0800a986 */ /* 0x0003e2000c101110 */
[----:B------:R-:W-:Y:S05]  /*2a90*/  @P0 BRA `(.L_x_38) ;  /* 0x0000000000040947 */ /* 0x000fea0003800000 */
[----:B------:R3:W5:Y:S02]  /*2aa0*/  LDG.E.U8 R27, desc[UR16][R16.64] ;  /* 0x00000010101b7981 */ /* 0x000764000c1e1100 */
.L_x_38:
[----:B------:R-:W-:Y:S05]  /*2ab0*/  BSYNC B1 ;  /* 0x0000000000017941 */ /* 0x000fea0003800000 */
.L_x_37:
[----:B-----5:R-:W-:Y:S01]  /*2ac0*/  LOP3.LUT R27, R27, 0xff, RZ, 0xc0, !PT ;  /* 0x000000ff1b1b7812 */ /* 0x020fe200078ec0ff */
[----:B------:R-:W-:Y:S01]  /*2ad0*/  BSSY B1, `(.L_x_39) ;  /* 0x000000b000017945 */ /* 0x000fe20003800000 */
[----:B------:R-:W-:Y:S02]  /*2ae0*/  ISETP.LT.OR P1, PT, R25, 0x9, !P1 ;  /* 0x000000091900780c */ /* 0x000fe40004f21670 */
[----:B------:R-:W-:-:S05]  /*2af0*/  F2FP.F16.E5M2.UNPACK_B R27, R27 ;  /* 0x0000001bff1b723e */ /* 0x000fca00020004ff */
[----:B------:R-:W-:-:S05]  /*2b00*/  HADD2.F32 R27, -RZ, R27.H0_H0 ;  /* 0x2000001bff1b7230 */ /* 0x000fca0000004100 */
[----:B------:R-:W-:Y:S01]  /*2b10*/  FMUL R28, R27, R10 ;  /* 0x0000000a1b1c7220 */ /* 0x000fe20000400000 */
[----:B------:R-:W-:-:S03]  /*2b20*/  PRMT R27, RZ, 0x7610, R27 ;  /* 0x00007610ff1b7816 */ /* 0x000fc6000000001b */
[----:B------:R-:W-:-:S05]  /*2b30*/  FFMA R28, R77, R3, R28 ;  /* 0x000000034d1c7223 */ /* 0x000fca000000001c */
[----:B-1----:R-:W-:-:S05]  /*2b40*/  F2FP.SATFINITE.E5M2.F32.PACK_AB_MERGE_C R29, RZ, R28, RZ ;  /* 0x0000001cff1d723e */ /* 0x002fca00048060ff */
[----:B------:R1:W-:Y:S01]  /*2b50*/  @!P0 STG.E.U8 desc[UR16][R6.64], R29 ;  /* 0x0000001d06008986 */ /* 0x0003e2000c101110 */
[----:B------:R-:W-:Y:S05]  /*2b60*/  @P1 BRA `(.L_x_40) ;  /* 0x0000000000041947 */ /* 0x000fea0003800000 */
[----:B------:R4:W5:Y:S02]  /*2b70*/  LDG.E.U8 R27, desc[UR16][R16.64+0x1] ;  /* 0x00000110101b7981 */ /* 0x000964000c1e1100 */
.L_x_40:
[----:B------:R-:W-:Y:S05]  /*2b80*/  BSYNC B1 ;  /* 0x0000000000017941 */ /* 0x000fea0003800000 */
.L_x_39:
[----:B-----5:R-:W-:Y:S01]  /*2b90*/  LOP3.LUT R27, R27, 0xff, RZ, 0xc0, !PT ;  /* 0x000000ff1b1b7812 */ /* 0x020fe200078ec0ff */
[----:B------:R-:W-:Y:S01]  /*2ba0*/  BSSY B1, `(.L_x_41) ;  /* 0x000000c000017945 */ /* 0x000fe20003800000 */
[----:B------:R-:W-:Y:S02]  /*2bb0*/  ISETP.GE.AND P0, PT, R26, 0x9, PT ;  /* 0x000000091a00780c */ /* 0x000fe40003f06270 */
[----:B------:R-:W-:Y:S02]  /*2bc0*/  F2FP.F16.E5M2.UNPACK_B R27, R27 ;  /* 0x0000001bff1b723e */ /* 0x000fe400020004ff */
[----:B------:R-:W-:-:S03]  /*2bd0*/  ISETP.LT.OR P2, PT, R25, 0x1, !P0 ;  /* 0x000000011900780c */ /* 0x000fc60004741670 */
[----:B------:R-:W-:-:S05]  /*2be0*/  HADD2.F32 R27, -RZ, R27.H0_H0 ;  /* 0x2000001bff1b7230 */ /* 0x000fca0000004100 */
[----:B------:R-:W-:-:S04]  /*2bf0*/  FMUL R27, R27, R10 ;  /* 0x0000000a1b1b7220 */ /* 0x000fc80000400000 */
[----:B------:R-:W-:-:S05]  /*2c00*/  FFMA R27, R76, R3, R27 ;  /* 0x000000034c1b7223 */ /* 0x000fca000000001b */
[----:B-1----:R-:W-:Y:S02]  /*2c10*/  F2FP.SATFINITE.E5M2.F32.PACK_AB_MERGE_C R29, RZ, R27, RZ ;  /* 0x0000001bff1d723e */ /* 0x002fe400048060ff */
[----:B------:R-:W-:-:S03]  /*2c20*/  PRMT R27, RZ, 0x7610, R27 ;  /* 0x00007610ff1b7816 */ /* 0x000fc6000000001b */
[----:B------:R1:W-:Y:S01]  /*2c30*/  @!P1 STG.E.U8 desc[UR16][R6.64+0x1], R29 ;  /* 0x0000011d06009986 */ /* 0x0003e2000c101110 */
[----:B------:R-:W-:Y:S05]  /*2c40*/  @P2 BRA `(.L_x_42) ;  /* 0x0000000000042947 */ /* 0x000fea0003800000 */
[----:B------:R0:W5:Y:S02]  /*2c50*/  LDG.E.U8 R27, desc[UR16][R12.64+0x8] ;  /* 0x000008100c1b7981 */ /* 0x000164000c1e1100 */
.L_x_42:
[----:B------:R-:W-:Y:S05]  /*2c60*/  BSYNC B1 ;  /* 0x0000000000017941 */ /* 0x000fea0003800000 */
.L_x_41:
        /* <DEDUP_REMOVED lines=13> */
.L_x_44:
[----:B------:R-:W-:Y:S05]  /*2d40*/  BSYNC B1 ;  /* 0x0000000000017941 */ /* 0x000fea0003800000 */
.L_x_43:
[----:B-----5:R-:W-:Y:S01]  /*2d50*/  LOP3.LUT R27, R27, 0xff, RZ, 0xc0, !PT ;  /* 0x000000ff1b1b7812 */ /* 0x020fe200078ec0ff */
[----:B------:R-:W-:Y:S01]  /*2d60*/  BSSY B1, `(.L_x_45) ;  /* 0x000000b000017945 */ /* 0x000fe20003800000 */
[----:B------:R-:W-:Y:S02]  /*2d70*/  ISETP.LT.OR P0, PT, R25, 0x9, !P0 ;  /* 0x000000091900780c */ /* 0x000fe40004701670 */
[----:B------:R-:W-:-:S05]  /*2d80*/  F2FP.F16.E5M2.UNPACK_B R27, R27 ;  /* 0x0000001bff1b723e */ /* 0x000fca00020004ff */
        /* <DEDUP_REMOVED lines=8> */
.L_x_46:
[----:B------:R-:W-:Y:S05]  /*2e10*/  BSYNC B1 ;  /* 0x0000000000017941 */ /* 0x000fea0003800000 */
.L_x_45:
        /* <DEDUP_REMOVED lines=12> */
.L_x_48:
[----:B------:R-:W-:Y:S05]  /*2ee0*/  BSYNC B1 ;  /* 0x0000000000017941 */ /* 0x000fea0003800000 */
.L_x_47:
        /* <DEDUP_REMOVED lines=13> */
.L_x_50:
[----:B------:R-:W-:Y:S05]  /*2fc0*/  BSYNC B1 ;  /* 0x0000000000017941 */ /* 0x000fea0003800000 */
.L_x_49:
        /* <DEDUP_REMOVED lines=13> */
.L_x_52:
[----:B------:R-:W-:Y:S05]  /*30a0*/  BSYNC B1 ;  /* 0x0000000000017941 */ /* 0x000fea0003800000 */
.L_x_51:
        /* <DEDUP_REMOVED lines=12> */
.L_x_54:
[----:B------:R-:W-:Y:S05]  /*3170*/  BSYNC B1 ;  /* 0x0000000000017941 */ /* 0x000fea0003800000 */
.L_x_53:
        /* <DEDUP_REMOVED lines=12> */
.L_x_56:
[----:B------:R-:W-:Y:S05]  /*3240*/  BSYNC B1 ;  /* 0x0000000000017941 */ /* 0x000fea0003800000 */
.L_x_55:
        /* <DEDUP_REMOVED lines=13> */
.L_x_58:
[----:B------:R-:W-:Y:S05]  /*3320*/  BSYNC B1 ;  /* 0x0000000000017941 */ /* 0x000fea0003800000 */
.L_x_57:
        /* <DEDUP_REMOVED lines=13> */
.L_x_60:
[----:B------:R-:W-:Y:S05]  /*3400*/  BSYNC B1 ;  /* 0x0000000000017941 */ /* 0x000fea0003800000 */
.L_x_59:
        /* <DEDUP_REMOVED lines=12> */
.L_x_62:
[----:B------:R-:W-:Y:S05]  /*34d0*/  BSYNC B1 ;  /* 0x0000000000017941 */ /* 0x000fea0003800000 */
.L_x_61:
        /* <DEDUP_REMOVED lines=12> */
.L_x_64:
[----:B------:R-:W-:Y:S05]  /*35a0*/  BSYNC B1 ;  /* 0x0000000000017941 */ /* 0x000fea0003800000 */
.L_x_63:
        /* <DEDUP_REMOVED lines=13> */
.L_x_66:
[----:B------:R-:W-:Y:S05]  /*3680*/  BSYNC B1 ;  /* 0x0000000000017941 */ /* 0x000fea0003800000 */
.L_x_65:
        /* <DEDUP_REMOVED lines=13> */
.L_x_68:
[----:B------:R-:W-:Y:S05]  /*3760*/  BSYNC B1 ;  /* 0x0000000000017941 */ /* 0x000fea0003800000 */
.L_x_67:
        /* <DEDUP_REMOVED lines=12> */
.L_x_70:
[----:B------:R-:W-:Y:S05]  /*3830*/  BSYNC B1 ;  /* 0x0000000000017941 */ /* 0x000fea0003800000 */
.L_x_69:
        /* <DEDUP_REMOVED lines=12> */
.L_x_72:
[----:B------:R-:W-:Y:S05]  /*3900*/  BSYNC B1 ;  /* 0x0000000000017941 */ /* 0x000fea0003800000 */
.L_x_71:
        /* <DEDUP_REMOVED lines=13> */
.L_x_74:
[----:B------:R-:W-:Y:S05]  /*39e0*/  BSYNC B1 ;  /* 0x0000000000017941 */ /* 0x000fea0003800000 */
.L_x_73:
        /* <DEDUP_REMOVED lines=13> */
.L_x_76:
[----:B------:R-:W-:Y:S05]  /*3ac0*/  BSYNC B1 ;  /* 0x0000000000017941 */ /* 0x000fea0003800000 */
.L_x_75:
        /* <DEDUP_REMOVED lines=12> */
.L_x_78:
[----:B------:R-:W-:Y:S05]  /*3b90*/  BSYNC B1 ;  /* 0x0000000000017941 */ /* 0x000fea0003800000 */
.L_x_77:
[----:B-----5:R-:W-:Y:S01]  /*3ba0*/  LOP3.LUT R27, R27, 0xff, RZ, 0xc0, !PT ;  /* 0x000000ff1b1b7812 */ /* 0x020fe200078ec0ff */
[----:B------:R-:W-:Y:S01]  /*3bb0*/  BSSY B1, `(.L_x_79) ;  /* 0x000000b000017945 */ /* 0x000fe20003800000 */
[----:B------:R-:W-:Y:S02]  /*3bc0*/  ISETP.LT.OR P1, PT, R25, 0x9, !P1 ;  /* 0x000000091900780c */ /* 0x000fe40004f21670 */
[----:B------:R-:W-:-:S05]  /*3bd0*/  F2FP.F16.E5M2.UNPACK_B R27, R27 ;  /* 0x0000001bff1b723e */ /* 0x000fca00020004ff */
[----:B------:R-:W-:-:S05]  /*3be0*/  HADD2.F32 R27, -RZ, R27.H0_H0 ;  /* 0x2000001bff1b7230 */ /* 0x000fca0000004100 */
[----:B------:R-:W-:-:S04]  /*3bf0*/  FMUL R28, R27, R10 ;  /* 0x0000000a1b1c7220 */ /* 0x000fc80000400000 */
[----:B------:R-:W-:Y:S01]  /*3c00*/  FFMA R28, R23, R3, R28 ;  /* 0x00000003171c7223 */ /* 0x000fe2000000001c */
[----:B------:R-:W-:-:S04]  /*3c10*/  PRMT R23, RZ, 0x7610, R23 ;  /* 0x00007610ff177816 */ /* 0x000fc80000000017 */
[----:B------:R-:W-:-:S05]  /*3c20*/  F2FP.SATFINITE.E5M2.F32.PACK_AB_MERGE_C R27, RZ, R28, RZ ;  /* 0x0000001cff1b723e */ /* 0x000fca00048060ff */
[----:B------:R0:W-:Y:S01]  /*3c30*/  @!P0 STG.E.U8 desc[UR16][R6.64+0x28], R27 ;  /* 0x0000281b06008986 */ /* 0x0001e2000c101110 */
[----:B------:R-:W-:Y:S05]  /*3c40*/  @P1 BRA `(.L_x_80) ;  /* 0x0000000000041947 */ /* 0x000fea0003800000 */
[----:B------:R0:W5:Y:S02]  /*3c50*/  LDG.E.U8 R23, desc[UR16][R16.64+0x29] ;  /* 0x0000291010177981 */ /* 0x000164000c1e1100 */
.L_x_80:
[----:B------:R-:W-:Y:S05]  /*3c60*/  BSYNC B1 ;  /* 0x0000000000017941 */ /* 0x000fea0003800000 */
.L_x_79:
        /* <DEDUP_REMOVED lines=8> */
[----:B0-----:R-:W-:Y:S02]  /*3cf0*/  F2FP.SATFINITE.E5M2.F32.PACK_AB_MERGE_C R27, RZ, R23, RZ ;  /* 0x00000017ff1b723e */ /* 0x001fe400048060ff */
[----:B------:R-:W-:-:S03]  /*3d00*/  PRMT R23, RZ, 0x7610, R23 ;  /* 0x00007610ff177816 */ /* 0x000fc60000000017 */
[----:B------:R0:W-:Y:S01]  /*3d10*/  @!P1 STG.E.U8 desc[UR16][R6.64+0x29], R27 ;  /* 0x0000291b06009986 */ /* 0x0001e2000c101110 */
[----:B------:R-:W-:Y:S05]  /*3d20*/  @P2 BRA `(.L_x_82) ;  /* 0x0000000000042947 */ /* 0x000fea0003800000 */
[----:B------:R0:W5:Y:S02]  /*3d30*/  LDG.E.U8 R23, desc[UR16][R12.64+0x30] ;  /* 0x000030100c177981 */ /* 0x000164000c1e1100 */
.L_x_82:
[----:B------:R-:W-:Y:S05]  /*3d40*/  BSYNC B1 ;  /* 0x0000000000017941 */ /* 0x000fea0003800000 */
.L_x_81:
[----:B-----5:R-:W-:Y:S01]  /*3d50*/  LOP3.LUT R23, R23, 0xff, RZ, 0xc0, !PT ;  /* 0x000000ff17177812 */ /* 0x020fe200078ec0ff */
[----:B------:R-:W-:Y:S01]  /*3d60*/  BSSY B1, `(.L_x_83) ;  /* 0x000000c000017945 */ /* 0x000fe20003800000 */
[----:B------:R-:W-:Y:S02]  /*3d70*/  ISETP.GE.AND P1, PT, R26, 0x32, PT ;  /* 0x000000321a00780c */ /* 0x000fe40003f26270 */
[----:B------:R-:W-:Y:S02]  /*3d80*/  F2FP.F16.E5M2.UNPACK_B R23, R23 ;  /* 0x00000017ff17723e */ /* 0x000fe400020004ff */
[----:B------:R-:W-:-:S03]  /*3d90*/  ISETP.LT.OR P3, PT, R25, 0x1, !P1 ;  /* 0x000000011900780c */ /* 0x000fc60004f61670 */
        /* <DEDUP_REMOVED lines=8> */
.L_x_84:
[----:B------:R-:W-:Y:S05]  /*3e20*/  BSYNC B1 ;  /* 0x0000000000017941 */ /* 0x000fea0003800000 */
.L_x_83:
[----:B-----5:R-:W-:Y:S01]  /*3e30*/  LOP3.LUT R21, R21, 0xff, RZ, 0xc0, !PT ;  /* 0x000000ff15157812 */ /* 0x020fe200078ec0ff */
[----:B------:R-:W-:Y:S01]  /*3e40*/  BSSY B1, `(.L_x_85) ;  /* 0x000000b000017945 */ /* 0x000fe20003800000 */
[----:B------:R-:W-:Y:S02]  /*3e50*/  ISETP.LT.OR P0, PT, R25, 0x9, !P0 ;  /* 0x000000091900780c */ /* 0x000fe40004701670 */
[----:B------:R-:W-:-:S05]  /*3e60*/  F2FP.F16.E5M2.UNPACK_B R21, R21 ;  /* 0x00000015ff15723e */ /* 0x000fca00020004ff */
        /* <DEDUP_REMOVED lines=8> */
.L_x_86:
[----:B------:R-:W-:Y:S05]  /*3ef0*/  BSYNC B1 ;  /* 0x0000000000017941 */ /* 0x000fea0003800000 */
.L_x_85:
        /* <DEDUP_REMOVED lines=12> */
.L_x_88:
[----:B------:R-:W-:Y:S05]  /*3fc0*/  BSYNC B1 ;  /* 0x0000000000017941 */ /* 0x000fea0003800000 */
.L_x_87:
        /* <DEDUP_REMOVED lines=13> */
.L_x_90:
[----:B------:R-:W-:Y:S05]  /*40a0*/  BSYNC B1 ;  /* 0x0000000000017941 */ /* 0x000fea0003800000 */
.L_x_89:
        /* <DEDUP_REMOVED lines=13> */
.L_x_92:
[----:B------:R-:W-:Y:S05]  /*4180*/  BSYNC B1 ;  /* 0x0000000000017941 */ /* 0x000fea0003800000 */
.L_x_91:
[----:B-----5:R-:W-:Y:S01]  /*4190*/  LOP3.LUT R15, R15, 0xff, RZ, 0xc0, !PT ;  /* 0x000000ff0f0f7812 */ /* 0x020fe200078ec0ff */
[----:B------:R-:W-:Y:S01]  /*41a0*/  BSSY B1, `(.L_x_93) ;  /* 0x000000b000017945 */ /* 0x000fe20003800000 */
[----:B------:R-:W-:Y:S02]  /*41b0*/  ISETP.LT.OR P0, PT, R25, 0x9, !P0 ;  /* 0x000000091900780c */ /* 0x000fe40004701670 */
[----:B------:R-:W-:Y:S02]  /*41c0*/  F2FP.F16.E5M2.UNPACK_B R15, R15 ;  /* 0x0000000fff0f723e */ /* 0x000fe400020004ff */
[----:B0-2---:R-:W-:-:S03]  /*41d0*/  PRMT R12, RZ, 0x7610, R12 ;  /* 0x00007610ff0c7816 */ /* 0x005fc6000000000c */
[----:B------:R-:W-:-:S05]  /*41e0*/  HADD2.F32 R15, -RZ, R15.H0_H0 ;  /* 0x2000000fff0f7230 */ /* 0x000fca0000004100 */
[----:B------:R-:W-:-:S04]  /*41f0*/  FMUL R15, R15, R10 ;  /* 0x0000000a0f0f7220 */ /* 0x000fc80000400000 */
[----:B------:R-:W-:-:S05]  /*4200*/  FFMA R15, R18, R3, R15 ;  /* 0x00000003120f7223 */ /* 0x000fca000000000f */
[----:B------:R-:W-:-:S05]  /*4210*/  F2FP.SATFINITE.E5M2.F32.PACK_AB_MERGE_C R15, RZ, R15, RZ ;  /* 0x0000000fff0f723e */ /* 0x000fca00048060ff */
[----:B------:R0:W-:Y:S01]  /*4220*/  @!P3 STG.E.U8 desc[UR16][R8.64+0x39], R15 ;  /* 0x0000390f0800b986 */ /* 0x0001e2000c101110 */
[----:B------:R-:W-:Y:S05]  /*4230*/  @P0 BRA `(.L_x_94) ;  /* 0x0000000000040947 */ /* 0x000fea0003800000 */
[----:B------:R2:W5:Y:S02]  /*4240*/  LDG.E.U8 R12, desc[UR16][R16.64+0x38] ;  /* 0x00003810100c7981 */ /* 0x000564000c1e1100 */
.L_x_94:
[----:B------:R-:W-:Y:S05]  /*4250*/  BSYNC B1 ;  /* 0x0000000000017941 */ /* 0x000fea0003800000 */
.L_x_93:
[----:B-----5:R-:W-:Y:S01]  /*4260*/  LOP3.LUT R12, R12, 0xff, RZ, 0xc0, !PT ;  /* 0x000000ff0c0c7812 */ /* 0x020fe200078ec0ff */
[----:B------:R-:W-:Y:S01]  /*4270*/  BSSY B1, `(.L_x_95) ;  /* 0x000000b000017945 */ /* 0x000fe20003800000 */
[----:B------:R-:W-:Y:S02]  /*4280*/  ISETP.LT.OR P1, PT, R25, 0x9, !P1 ;  /* 0x000000091900780c */ /* 0x000fe40004f21670 */
[----:B------:R-:W-:-:S05]  /*4290*/  F2FP.F16.E5M2.UNPACK_B R12, R12 ;  /* 0x0000000cff0c723e */ /* 0x000fca00020004ff */
[----:B01----:R-:W-:-:S05]  /*42a0*/  HADD2.F32 R9, -RZ, R12.H0_H0 ;  /* 0x2000000cff097230 */ /* 0x003fca0000004100 */
[----:B------:R-:W-:-:S04]  /*42b0*/  FMUL R8, R9, R10 ;  /* 0x0000000a09087220 */ /* 0x000fc80000400000 */
[----:B------:R-:W-:-:S05]  /*42c0*/  FFMA R8, R11, R3, R8 ;  /* 0x000000030b087223 */ /* 0x000fca0000000008 */
[----:B------:R-:W-:Y:S02]  /*42d0*/  F2FP.SATFINITE.E5M2.F32.PACK_AB_MERGE_C R9, RZ, R8, RZ ;  /* 0x00000008ff09723e */ /* 0x000fe400048060ff */
[----:B------:R-:W-:-:S03]  /*42e0*/  PRMT R8, RZ, 0x7610, R8 ;  /* 0x00007610ff087816 */ /* 0x000fc60000000008 */
[----:B------:R0:W-:Y:S01]  /*42f0*/  @!P0 STG.E.U8 desc[UR16][R6.64+0x38], R9 ;  /* 0x0000380906008986 */ /* 0x0001e2000c101110 */
[----:B------:R-:W-:Y:S05]  /*4300*/  @P1 BRA `(.L_x_96) ;  /* 0x0000000000041947 */ /* 0x000fea0003800000 */
[----:B------:R1:W5:Y:S02]  /*4310*/  LDG.E.U8 R8, desc[UR16][R16.64+0x39] ;  /* 0x0000391010087981 */ /* 0x000364000c1e1100 */
.L_x_96:
[----:B------:R-:W-:Y:S05]  /*4320*/  BSYNC B1 ;  /* 0x0000000000017941 */ /* 0x000fea0003800000 */
.L_x_95:
[----:B------:R-:W-:Y:S05]  /*4330*/  @P1 BRA `(.L_x_97) ;  /* 0x0000000800601947 */ /* 0x000fea0003800000 */
[----:B-----5:R-:W-:-:S04]  /*4340*/  LOP3.LUT R8, R8, 0xff, RZ, 0xc0, !PT ;  /* 0x000000ff08087812 */ /* 0x020fc800078ec0ff */
[----:B------:R-:W-:-:S05]  /*4350*/  F2FP.F16.E5M2.UNPACK_B R8, R8 ;  /* 0x00000008ff08723e */ /* 0x000fca00020004ff */
[----:B0-----:R-:W-:-:S05]  /*4360*/  HADD2.F32 R9, -RZ, R8.H0_H0 ;  /* 0x20000008ff097230 */ /* 0x001fca0000004100 */
[----:B------:R-:W-:-:S04]  /*4370*/  FMUL R9, R9, R10 ;  /* 0x0000000a09097220 */ /* 0x000fc80000400000 */
[----:B------:R-:W-:-:S05]  /*4380*/  FFMA R9, R14, R3, R9 ;  /* 0x000000030e097223 */ /* 0x000fca0000000009 */
[----:B------:R-:W-:-:S05]  /*4390*/  F2FP.SATFINITE.E5M2.F32.PACK_AB_MERGE_C R9, RZ, R9, RZ ;  /* 0x00000009ff09723e */ /* 0x000fca00048060ff */
[----:B------:R0:W-:Y:S01]  /*43a0*/  STG.E.U8 desc[UR16][R6.64+0x39], R9 ;  /* 0x0000390906007986 */ /* 0x0001e2000c101110 */
[----:B------:R-:W-:Y:S05]  /*43b0*/  BRA `(.L_x_97) ;  /* 0x0000000800407947 */ /* 0x000fea0003800000 */
.L_x_32:
[C---:B------:R-:W-:Y:S01]  /*43c0*/  ISETP.GE.AND P3, PT, R26.reuse, 0x1, PT ;  /* 0x000000011a00780c */ /* 0x040fe20003f66270 */
[-C--:B--2---:R-:W-:Y:S01]  /*43d0*/  FMUL R79, R79, R3.reuse ;  /* 0x000000034f4f7220 */ /* 0x084fe20000400000 */
[----:B------:R-:W-:Y:S01]  /*43e0*/  ISETP.GE.AND P0, PT, R26, 0x2, PT ;  /* 0x000000021a00780c */ /* 0x000fe20003f06270 */
[-C--:B------:R-:W-:Y:S01]  /*43f0*/  FMUL R78, R78, R3.reuse ;  /* 0x000000034e4e7220 */ /* 0x080fe20000400000 */
[----:B------:R-:W-:Y:S01]  /*4400*/  ISETP.LT.OR P1, PT, R25, 0x1, !P3 ;  /* 0x000000011900780c */ /* 0x000fe20005f21670 */
[-C--:B------:R-:W-:Y:S01]  /*4410*/  FMUL R77, R77, R3.reuse ;  /* 0x000000034d4d7220 */ /* 0x080fe20000400000 */
[C---:B------:R-:W-:Y:S01]  /*4420*/  ISETP.LT.OR P2, PT, R25.reuse, 0x1, !P0 ;  /* 0x000000011900780c */ /* 0x040fe20004741670 */
[-C--:B------:R-:W-:Y:S01]  /*4430*/  FMUL R76, R76, R3.reuse ;  /* 0x000000034c4c7220 */ /* 0x080fe20000400000 */
[----:B------:R-:W-:Y:S01]  /*4440*/  ISETP.LT.OR P3, PT, R25, 0x9, !P3 ;  /* 0x000000091900780c */ /* 0x000fe20005f61670 */
[----:B------:R-:W-:Y:S01]  /*4450*/  FMUL R75, R75, R3 ;  /* 0x000000034b4b7220 */ /* 0x000fe20000400000 */
[----:B------:R-:W-:Y:S01]  /*4460*/  F2FP.SATFINITE.E5M2.F32.PACK_AB_MERGE_C R79, RZ, R79, RZ ;  /* 0x0000004fff4f723e */ /* 0x000fe200048060ff */
[-C--:B------:R-:W-:Y:S01]  /*4470*/  FMUL R74, R74, R3.reuse ;  /* 0x000000034a4a7220 */ /* 0x080fe20000400000 */
[----:B------:R-:W-:Y:S01]  /*4480*/  F2FP.SATFINITE.E5M2.F32.PACK_AB_MERGE_C R13, RZ, R78, RZ ;  /* 0x0000004eff0d723e */ /* 0x000fe200048060ff */
[----:B------:R-:W-:Y:S01]  /*4490*/  FMUL R73, R73, R3 ;  /* 0x0000000349497220 */ /* 0x000fe20000400000 */
[----:B------:R-:W-:Y:S01]  /*44a0*/  F2FP.SATFINITE.E5M2.F32.PACK_AB_MERGE_C R77, RZ, R77, RZ ;  /* 0x0000004dff4d723e */ /* 0x000fe200048060ff */
[-C--:B------:R-:W-:Y:S01]  /*44b0*/  FMUL R72, R72, R3.reuse ;  /* 0x0000000348487220 */ /* 0x080fe20000400000 */
[----:B------:R-:W-:Y:S01]  /*44c0*/  ISETP.LT.OR P0, PT, R25, 0x9, !P0 ;  /* 0x000000091900780c */ /* 0x000fe20004701670 */
[----:B------:R-:W-:Y:S01]  /*44d0*/  @!P1 STG.E.U8 desc[UR16][R8.64], R79 ;  /* 0x0000004f08009986 */ /* 0x000fe2000c101110 */
[C---:B------:R-:W-:Y:S01]  /*44e0*/  ISETP.GE.AND P1, PT, R26.reuse, 0x9, PT ;  /* 0x000000091a00780c */ /* 0x040fe20003f26270 */
[----:B------:R-:W-:Y:S01]  /*44f0*/  FMUL R71, R71, R3 ;  /* 0x0000000347477220 */ /* 0x000fe20000400000 */
[----:B------:R-:W-:Y:S01]  /*4500*/  F2FP.SATFINITE.E5M2.F32.PACK_AB_MERGE_C R75, RZ, R75, RZ ;  /* 0x0000004bff4b723e */ /* 0x000fe200048060ff */
[----:B------:R0:W-:Y:S01]  /*4510*/  @!P2 STG.E.U8 desc[UR16][R8.64+0x1], R13 ;  /* 0x0000010d0800a986 */ /* 0x0001e2000c101110 */
[----:B------:R-:W-:Y:S01]  /*4520*/  ISETP.GE.AND P2, PT, R26, 0xa, PT ;  /* 0x0000000a1a00780c */ /* 0x000fe20003f46270 */
[-C--:B------:R-:W-:Y:S01]  /*4530*/  FMUL R70, R70, R3.reuse ;  /* 0x0000000346467220 */ /* 0x080fe20000400000 */
[----:B------:R-:W-:Y:S01]  /*4540*/  F2FP.SATFINITE.E5M2.F32.PACK_AB_MERGE_C R17, RZ, R74, RZ ;  /* 0x0000004aff11723e */ /* 0x000fe200048060ff */
[----:B------:R-:W-:Y:S01]  /*4550*/  @!P3 STG.E.U8 desc[UR16][R6.64], R77 ;  /* 0x0000004d0600b986 */ /* 0x000fe2000c101110 */
[C---:B------:R-:W-:Y:S01]  /*4560*/  ISETP.LT.OR P3, PT, R25.reuse, 0x1, !P1 ;  /* 0x000000011900780c */ /* 0x040fe20004f61670 */
[-C--:B------:R-:W-:Y:S01]  /*4570*/  FMUL R68, R68, R3.reuse ;  /* 0x0000000344447220 */ /* 0x080fe20000400000 */
[----:B------:R-:W-:Y:S01]  /*4580*/  ISETP.LT.OR P5, PT, R25, 0x1, !P2 ;  /* 0x000000011900780c */ /* 0x000fe200057a1670 */
[-C--:B------:R-:W-:Y:S01]  /*4590*/  FMUL R67, R67, R3.reuse ;  /* 0x0000000343437220 */ /* 0x080fe20000400000 */
[----:B------:R-:W-:Y:S01]  /*45a0*/  ISETP.LT.OR P1, PT, R25, 0x9, !P1 ;  /* 0x000000091900780c */ /* 0x000fe20004f21670 */
[----:B------:R-:W-:Y:S01]  /*45b0*/  FMUL R65, R65, R3 ;  /* 0x0000000341417220 */ /* 0x000fe20000400000 */
[----:B------:R-:W-:Y:S01]  /*45c0*/  F2FP.SATFINITE.E5M2.F32.PACK_AB_MERGE_C R73, RZ, R73, RZ ;  /* 0x00000049ff49723e */ /* 0x000fe200048060ff */
[-C--:B------:R-:W-:Y:S01]  /*45d0*/  FMUL R66, R66, R3.reuse ;  /* 0x0000000342427220 */ /* 0x080fe20000400000 */
[----:B0-----:R-:W-:Y:S01]  /*45e0*/  F2FP.SATFINITE.E5M2.F32.PACK_AB_MERGE_C R13, RZ, R76, RZ ;  /* 0x0000004cff0d723e */ /* 0x001fe200048060ff */
[-C--:B------:R-:W-:Y:S01]  /*45f0*/  FMUL R64, R64, R3.reuse ;  /* 0x0000000340407220 */ /* 0x080fe20000400000 */
[----:B------:R-:W-:Y:S01]  /*4600*/  ISETP.LT.OR P2, PT, R25, 0x9, !P2 ;  /* 0x000000091900780c */ /* 0x000fe20005741670 */
[-C--:B------:R-:W-:Y:S01]  /*4610*/  FMUL R63, R63, R3.reuse ;  /* 0x000000033f3f7220 */ /* 0x080fe20000400000 */
[----:B------:R-:W-:Y:S01]  /*4620*/  F2FP.SATFINITE.E5M2.F32.PACK_AB_MERGE_C R27, RZ, R72, RZ ;  /* 0x00000048ff1b723e */ /* 0x000fe200048060ff */
[----:B------:R0:W-:Y:S01]  /*4630*/  @!P0 STG.E.U8 desc[UR16][R6.64+0x1], R13 ;  /* 0x0000010d06008986 */ /* 0x0001e2000c101110 */
[C---:B------:R-:W-:Y:S01]  /*4640*/  ISETP.GE.AND P0, PT, R26.reuse, 0x11, PT ;  /* 0x000000111a00780c */ /* 0x040fe20003f06270 */
[----:B------:R-:W-:Y:S01]  /*4650*/  FMUL R61, R61, R3 ;  /* 0x000000033d3d7220 */ /* 0x000fe20000400000 */
[----:B------:R-:W-:Y:S01]  /*4660*/  F2FP.SATFINITE.E5M2.F32.PACK_AB_MERGE_C R71, RZ, R71, RZ ;  /* 0x00000047ff47723e */ /* 0x000fe200048060ff */
[----:B------:R-:W-:Y:S01]  /*4670*/  @!P3 STG.E.U8 desc[UR16][R8.64+0x8], R75 ;  /* 0x0000084b0800b986 */ /* 0x000fe2000c101110 */
[----:B------:R-:W-:Y:S01]  /*4680*/  ISETP.GE.AND P3, PT, R26, 0x12, PT ;  /* 0x000000121a00780c */ /* 0x000fe20003f66270 */
[----:B------:R-:W-:Y:S01]  /*4690*/  FMUL R62, R62, R3 ;  /* 0x000000033e3e7220 */ /* 0x000fe20000400000 */
[----:B------:R-:W-:Y:S01]  /*46a0*/  F2FP.SATFINITE.E5M2.F32.PACK_AB_MERGE_C R67, RZ, R67, RZ ;  /* 0x00000043ff43723e */ /* 0x000fe200048060ff */
[----:B------:R1:W-:Y:S01]  /*46b0*/  @!P5 STG.E.U8 desc[UR16][R8.64+0x9], R17 ;  /* 0x000009110800d986 */ /* 0x0003e2000c101110 */
[----:B------:R-:W-:Y:S01]  /*46c0*/  ISETP.LT.OR P5, PT, R25, 0x1, !P3 ;  /* 0x000000011900780c */ /* 0x000fe20005fa1670 */
[-C--:B------:R-:W-:Y:S01]  /*46d0*/  FMUL R59, R59, R3.reuse ;  /* 0x000000033b3b7220 */ /* 0x080fe20000400000 */
[C---:B------:R-:W-:Y:S01]  /*46e0*/  ISETP.LT.OR P3, PT, R25.reuse, 0x9, !P3 ;  /* 0x000000091900780c */ /* 0x040fe20005f61670 */
[----:B------:R-:W-:Y:S01]  /*46f0*/  @!P1 STG.E.U8 desc[UR16][R6.64+0x8], R73 ;  /* 0x0000084906009986 */ /* 0x000fe2000c101110 */
[----:B------:R-:W-:Y:S01]  /*4700*/  ISETP.LT.OR P1, PT, R25, 0x1, !P0 ;  /* 0x000000011900780c */ /* 0x000fe20004721670 */
[-C--:B------:R-:W-:Y:S01]  /*4710*/  FMUL R60, R60, R3.reuse ;  /* 0x000000033c3c7220 */ /* 0x080fe20000400000 */
[----:B0-----:R-:W-:Y:S01]  /*4720*/  F2FP.SATFINITE.E5M2.F32.PACK_AB_MERGE_C R13, RZ, R70, RZ ;  /* 0x00000046ff0d723e */ /* 0x001fe200048060ff */
[----:B------:R-:W-:Y:S01]  /*4730*/  @!P2 STG.E.U8 desc[UR16][R6.64+0x9], R27 ;  /* 0x0000091b0600a986 */ /* 0x000fe2000c101110 */
[----:B------:R-:W-:Y:S01]  /*4740*/  ISETP.GE.AND P2, PT, R26, 0x19, PT ;  /* 0x000000191a00780c */ /* 0x000fe20003f46270 */
[-C--:B------:R-:W-:Y:S01]  /*4750*/  FMUL R57, R57, R3.reuse ;  /* 0x0000000339397220 */ /* 0x080fe20000400000 */
[C---:B------:R-:W-:Y:S01]  /*4760*/  ISETP.LT.OR P0, PT, R25.reuse, 0x9, !P0 ;  /* 0x000000091900780c */ /* 0x040fe20004701670 */
[-C--:B------:R-:W-:Y:S01]  /*4770*/  FMUL R58, R58, R3.reuse ;  /* 0x000000033a3a7220 */ /* 0x080fe20000400000 */
[----:B------:R-:W-:Y:S01]  /*4780*/  ISETP.LT.OR P6, PT, R25, 0x1, !P2 ;  /* 0x000000011900780c */ /* 0x000fe200057c1670 */
[----:B------:R0:W-:Y:S01]  /*4790*/  @!P5 STG.E.U8 desc[UR16][R8.64+0x11], R13 ;  /* 0x0000110d0800d986 */ /* 0x0001e2000c101110 */
[----:B-1----:R-:W-:Y:S01]  /*47a0*/  F2FP.SATFINITE.E5M2.F32.PACK_AB_MERGE_C R17, RZ, R68, RZ ;  /* 0x00000044ff11723e */ /* 0x002fe200048060ff */
[----:B------:R-:W-:Y:S01]  /*47b0*/  FMUL R56, R56, R3 ;  /* 0x0000000338387220 */ /* 0x000fe20000400000 */
[----:B------:R-:W-:Y:S01]  /*47c0*/  F2FP.SATFINITE.E5M2.F32.PACK_AB_MERGE_C R65, RZ, R65, RZ ;  /* 0x00000041ff41723e */ /* 0x000fe200048060ff */
[----:B------:R-:W-:Y:S01]  /*47d0*/  @!P1 STG.E.U8 desc[UR16][R8.64+0x10], R71 ;  /* 0x0000104708009986 */ /* 0x000fe2000c101110 */
[----:B------:R-:W-:Y:S01]  /*47e0*/  ISETP.GE.AND P1, PT, R26, 0x1a, PT ;  /* 0x0000001a1a00780c */ /* 0x000fe20003f26270 */
[-C--:B------:R-:W-:Y:S01]  /*47f0*/  FMUL R23, R23, R3.reuse ;  /* 0x0000000317177220 */ /* 0x080fe20000400000 */
[C---:B------:R-:W-:Y:S01]  /*4800*/  ISETP.LT.OR P2, PT, R25.reuse, 0x9, !P2 ;  /* 0x000000091900780c */ /* 0x040fe20005741670 */
[----:B------:R1:W-:Y:S01]  /*4810*/  @!P3 STG.E.U8 desc[UR16][R6.64+0x11], R17 ;  /* 0x000011110600b986 */ /* 0x0003e2000c101110 */
[----:B------:R-:W-:Y:S01]  /*4820*/  ISETP.LT.OR P5, PT, R25, 0x1, !P1 ;  /* 0x000000011900780c */ /* 0x000fe20004fa1670 */
[-C--:B------:R-:W-:Y:S01]  /*4830*/  FMUL R21, R21, R3.reuse ;  /* 0x0000000315157220 */ /* 0x080fe20000400000 */
[----:B------:R-:W-:Y:S01]  /*4840*/  ISETP.LT.OR P3, PT, R25, 0x9, !P1 ;  /* 0x000000091900780c */ /* 0x000fe20004f61670 */
[----:B------:R-:W-:Y:S01]  /*4850*/  @!P0 STG.E.U8 desc[UR16][R6.64+0x10], R67 ;  /* 0x0000104306008986 */ /* 0x000fe2000c101110 */
[----:B0-----:R-:W-:Y:S01]  /*4860*/  F2FP.SATFINITE.E5M2.F32.PACK_AB_MERGE_C R13, RZ, R66, RZ ;  /* 0x00000042ff0d723e */ /* 0x001fe200048060ff */
[-C--:B------:R-:W-:Y:S01]  /*4870*/  FMUL R22, R22, R3.reuse ;  /* 0x0000000316167220 */ /* 0x080fe20000400000 */
[C---:B------:R-:W-:Y:S01]  /*4880*/  ISETP.GE.AND P0, PT, R26.reuse, 0x21, PT ;  /* 0x000000211a00780c */ /* 0x040fe20003f06270 */
[----:B------:R-:W-:Y:S01]  /*4890*/  @!P6 STG.E.U8 desc[UR16][R8.64+0x18], R65 ;  /* 0x000018410800e986 */ /* 0x000fe2000c101110 */
[----:B------:R-:W-:Y:S01]  /*48a0*/  ISETP.GE.AND P1, PT, R26, 0x22, PT ;  /* 0x000000221a00780c */ /* 0x000fe20003f26270 */
[-C--:B------:R-:W-:Y:S01]  /*48b0*/  FMUL R19, R19, R3.reuse ;  /* 0x0000000313137220 */ /* 0x080fe20000400000 */
[C---:B------:R-:W-:Y:S01]  /*48c0*/  ISETP.LT.OR P6, PT, R25.reuse, 0x1, !P0 ;  /* 0x000000011900780c */ /* 0x040fe200047c1670 */
[-C--:B------:R-:W-:Y:S01]  /*48d0*/  FMUL R20, R20, R3.reuse ;  /* 0x0000000314147220 */ /* 0x080fe20000400000 */
[----:B-1----:R-:W-:Y:S01]  /*48e0*/  F2FP.SATFINITE.E5M2.F32.PACK_AB_MERGE_C R17, RZ, R64, RZ ;  /* 0x00000040ff11723e */ /* 0x002fe200048060ff */
[----:B------:R0:W-:Y:S01]  /*48f0*/  @!P5 STG.E.U8 desc[UR16][R8.64+0x19], R13 ;  /* 0x0000190d0800d986 */ /* 0x0001e2000c101110 */
[----:B------:R-:W-:Y:S01]  /*4900*/  ISETP.LT.OR P5, PT, R25, 0x1, !P1 ;  /* 0x000000011900780c */ /* 0x000fe20004fa1670 */
[----:B------:R-:W-:Y:S01]  /*4910*/  FMUL R15, R15, R3 ;  /* 0x000000030f0f7220 */ /* 0x000fe20000400000 */
[----:B------:R-:W-:Y:S01]  /*4920*/  F2FP.SATFINITE.E5M2.F32.PACK_AB_MERGE_C R63, RZ, R63, RZ ;  /* 0x0000003fff3f723e */ /* 0x000fe200048060ff */
[----:B------:R1:W-:Y:S01]  /*4930*/  @!P3 STG.E.U8 desc[UR16][R6.64+0x19], R17 ;  /* 0x000019110600b986 */ /* 0x0003e2000c101110 */
[----:B------:R-:W-:Y:S01]  /*4940*/  F2FP.SATFINITE.E5M2.F32.PACK_AB_MERGE_C R61, RZ, R61, RZ ;  /* 0x0000003dff3d723e */ /* 0x000fe200048060ff */
[-C--:B------:R-:W-:Y:S01]  /*4950*/  FMUL R18, R18, R3.reuse ;  /* 0x0000000312127220 */ /* 0x080fe20000400000 */
[----:B------:R-:W-:Y:S01]  /*4960*/  F2FP.SATFINITE.E5M2.F32.PACK_AB_MERGE_C R27, RZ, R62, RZ ;  /* 0x0000003eff1b723e */ /* 0x000fe200048060ff */
[----:B------:R-:W-:Y:S01]  /*4970*/  @!P2 STG.E.U8 desc[UR16][R6.64+0x18], R63 ;  /* 0x0000183f0600a986 */ /* 0x000fe2000c101110 */
[----:B------:R-:W-:Y:S01]  /*4980*/  ISETP.LT.OR P3, PT, R25, 0x9, !P1 ;  /* 0x000000091900780c */ /* 0x000fe20004f61670 */
[-C--:B------:R-:W-:Y:S01]  /*4990*/  FMUL R11, R11, R3.reuse ;  /* 0x000000030b0b7220 */ /* 0x080fe20000400000 */
[----:B------:R-:W-:Y:S01]  /*49a0*/  ISETP.GE.AND P2, PT, R26, 0x29, PT ;  /* 0x000000291a00780c */ /* 0x000fe20003f46270 */
[----:B------:R-:W-:Y:S01]  /*49b0*/  @!P6 STG.E.U8 desc[UR16][R8.64+0x20], R61 ;  /* 0x0000203d0800e986 */ /* 0x000fe2000c101110 */
[C---:B------:R-:W-:Y:S01]  /*49c0*/  ISETP.LT.OR P0, PT, R25.reuse, 0x9, !P0 ;  /* 0x000000091900780c */ /* 0x040fe20004701670 */
[----:B------:R-:W-:Y:S01]  /*49d0*/  FMUL R14, R14, R3 ;  /* 0x000000030e0e7220 */ /* 0x000fe20000400000 */
[----:B------:R-:W-:Y:S01]  /*49e0*/  ISETP.GE.AND P1, PT, R26, 0x2a, PT ;  /* 0x0000002a1a00780c */ /* 0x000fe20003f26270 */
[----:B------:R-:W-:Y:S01]  /*49f0*/  @!P5 STG.E.U8 desc[UR16][R8.64+0x21], R27 ;  /* 0x0000211b0800d986 */ /* 0x000fe2000c101110 */
[----:B------:R-:W-:-:S02]  /*4a00*/  ISETP.LT.OR P6, PT, R25, 0x1, !P2 ;  /* 0x000000011900780c */ /* 0x000fc400057c1670 */
[C---:B------:R-:W-:Y:S02]  /*4a10*/  ISETP.LT.OR P5, PT, R25.reuse, 0x1, !P1 ;  /* 0x000000011900780c */ /* 0x040fe40004fa1670 */
[----:B------:R-:W-:Y:S02]  /*4a20*/  F2FP.SATFINITE.E5M2.F32.PACK_AB_MERGE_C R59, RZ, R59, RZ ;  /* 0x0000003bff3b723e */ /* 0x000fe400048060ff */
[----:B0-----:R-:W-:Y:S02]  /*4a30*/  F2FP.SATFINITE.E5M2.F32.PACK_AB_MERGE_C R13, RZ, R60, RZ ;  /* 0x0000003cff0d723e */ /* 0x001fe400048060ff */
[----:B------:R-:W-:Y:S01]  /*4a40*/  F2FP.SATFINITE.E5M2.F32.PACK_AB_MERGE_C R57, RZ, R57, RZ ;  /* 0x00000039ff39723e */ /* 0x000fe200048060ff */
[----:B------:R-:W-:Y:S01]  /*4a50*/  @!P0 STG.E.U8 desc[UR16][R6.64+0x20], R59 ;  /* 0x0000203b06008986 */ /* 0x000fe2000c101110 */
[----:B-1----:R-:W-:Y:S02]  /*4a60*/  F2FP.SATFINITE.E5M2.F32.PACK_AB_MERGE_C R17, RZ, R58, RZ ;  /* 0x0000003aff11723e */ /* 0x002fe400048060ff */
[C---:B------:R-:W-:Y:S01]  /*4a70*/  ISETP.LT.OR P1, PT, R25.reuse, 0x9, !P1 ;  /* 0x000000091900780c */ /* 0x040fe20004f21670 */
[----:B------:R0:W-:Y:S01]  /*4a80*/  @!P3 STG.E.U8 desc[UR16][R6.64+0x21], R13 ;  /* 0x0000210d0600b986 */ /* 0x0001e2000c101110 */
[----:B------:R-:W-:-:S02]  /*4a90*/  ISETP.LT.OR P2, PT, R25, 0x9, !P2 ;  /* 0x000000091900780c */ /* 0x000fc40005741670 */
[C---:B------:R-:W-:Y:S01]  /*4aa0*/  ISETP.GE.AND P3, PT, R26.reuse, 0x31, PT ;  /* 0x000000311a00780c */ /* 0x040fe20003f66270 */
[----:B------:R-:W-:Y:S01]  /*4ab0*/  @!P6 STG.E.U8 desc[UR16][R8.64+0x28], R57 ;  /* 0x000028390800e986 */ /* 0x000fe2000c101110 */
[----:B------:R-:W-:Y:S02]  /*4ac0*/  ISETP.GE.AND P0, PT, R26, 0x32, PT ;  /* 0x000000321a00780c */ /* 0x000fe40003f06270 */
[----:B------:R-:W-:Y:S01]  /*4ad0*/  F2FP.SATFINITE.E5M2.F32.PACK_AB_MERGE_C R23, RZ, R23, RZ ;  /* 0x00000017ff17723e */ /* 0x000fe200048060ff */
[----:B------:R1:W-:Y:S01]  /*4ae0*/  @!P5 STG.E.U8 desc[UR16][R8.64+0x29], R17 ;  /* 0x000029110800d986 */ /* 0x0003e2000c101110 */
[C---:B------:R-:W-:Y:S02]  /*4af0*/  ISETP.LT.OR P5, PT, R25.reuse, 0x1, !P3 ;  /* 0x000000011900780c */ /* 0x040fe40005fa1670 */
[----:B------:R-:W-:Y:S02]  /*4b00*/  ISETP.LT.OR P6, PT, R25, 0x1, !P0 ;  /* 0x000000011900780c */ /* 0x000fe400047c1670 */
[----:B0-----:R-:W-:Y:S01]  /*4b10*/  F2FP.SATFINITE.E5M2.F32.PACK_AB_MERGE_C R13, RZ, R56, RZ ;  /* 0x00000038ff0d723e */ /* 0x001fe200048060ff */
[----:B------:R-:W-:Y:S01]  /*4b20*/  @!P2 STG.E.U8 desc[UR16][R6.64+0x28], R23 ;  /* 0x000028170600a986 */ /* 0x000fe2000c101110 */
[----:B------:R-:W-:-:S02]  /*4b30*/  F2FP.SATFINITE.E5M2.F32.PACK_AB_MERGE_C R21, RZ, R21, RZ ;  /* 0x00000015ff15723e */ /* 0x000fc400048060ff */
[C---:B------:R-:W-:Y:S01]  /*4b40*/  ISETP.GE.AND P2, PT, R26.reuse, 0x3a, PT ;  /* 0x0000003a1a00780c */ /* 0x040fe20003f46270 */
[----:B------:R0:W-:Y:S01]  /*4b50*/  @!P1 STG.E.U8 desc[UR16][R6.64+0x29], R13 ;  /* 0x0000290d06009986 */ /* 0x0001e2000c101110 */
[C---:B------:R-:W-:Y:S02]  /*4b60*/  ISETP.LT.OR P1, PT, R25.reuse, 0x9, !P3 ;  /* 0x000000091900780c */ /* 0x040fe40005f21670 */
[----:B-1----:R-:W-:Y:S01]  /*4b70*/  F2FP.SATFINITE.E5M2.F32.PACK_AB_MERGE_C R17, RZ, R22, RZ ;  /* 0x00000016ff11723e */ /* 0x002fe200048060ff */
[----:B------:R-:W-:Y:S01]  /*4b80*/  @!P5 STG.E.U8 desc[UR16][R8.64+0x30], R21 ;  /* 0x000030150800d986 */ /* 0x000fe2000c101110 */
[----:B------:R-:W-:Y:S02]  /*4b90*/  ISETP.GE.AND P3, PT, R26, 0x39, PT ;  /* 0x000000391a00780c */ /* 0x000fe40003f66270 */
[C---:B------:R-:W-:Y:S01]  /*4ba0*/  ISETP.LT.OR P0, PT, R25.reuse, 0x9, !P0 ;  /* 0x000000091900780c */ /* 0x040fe20004701670 */
[----:B------:R1:W-:Y:S01]  /*4bb0*/  @!P6 STG.E.U8 desc[UR16][R8.64+0x31], R17 ;  /* 0x000031110800e986 */ /* 0x0003e2000c101110 */
[----:B------:R-:W-:-:S02]  /*4bc0*/  ISETP.LT.OR P5, PT, R25, 0x1, !P3 ;  /* 0x000000011900780c */ /* 0x000fc40005fa1670 */
[C---:B------:R-:W-:Y:S02]  /*4bd0*/  ISETP.LT.OR P6, PT, R25.reuse, 0x1, !P2 ;  /* 0x000000011900780c */ /* 0x040fe400057c1670 */
[C---:B------:R-:W-:Y:S02]  /*4be0*/  ISETP.LT.OR P3, PT, R25.reuse, 0x9, !P3 ;  /* 0x000000091900780c */ /* 0x040fe40005f61670 */
[----:B------:R-:W-:Y:S02]  /*4bf0*/  ISETP.LT.OR P2, PT, R25, 0x9, !P2 ;  /* 0x000000091900780c */ /* 0x000fe40005741670 */
[----:B------:R-:W-:Y:S02]  /*4c00*/  F2FP.SATFINITE.E5M2.F32.PACK_AB_MERGE_C R19, RZ, R19, RZ ;  /* 0x00000013ff13723e */ /* 0x000fe400048060ff */
[----:B0-----:R-:W-:Y:S02]  /*4c10*/  F2FP.SATFINITE.E5M2.F32.PACK_AB_MERGE_C R13, RZ, R20, RZ ;  /* 0x00000014ff0d723e */ /* 0x001fe400048060ff */
[----:B------:R-:W-:Y:S01]  /*4c20*/  F2FP.SATFINITE.E5M2.F32.PACK_AB_MERGE_C R15, RZ, R15, RZ ;  /* 0x0000000fff0f723e */ /* 0x000fe200048060ff */
[----:B------:R0:W-:Y:S01]  /*4c30*/  @!P1 STG.E.U8 desc[UR16][R6.64+0x30], R19 ;  /* 0x0000301306009986 */ /* 0x0001e2000c101110 */
[----:B-1----:R-:W-:-:S02]  /*4c40*/  F2FP.SATFINITE.E5M2.F32.PACK_AB_MERGE_C R17, RZ, R18, RZ ;  /* 0x00000012ff11723e */ /* 0x002fc400048060ff */
[----:B------:R-:W-:Y:S01]  /*4c50*/  F2FP.SATFINITE.E5M2.F32.PACK_AB_MERGE_C R11, RZ, R11, RZ ;  /* 0x0000000bff0b723e */ /* 0x000fe200048060ff */
[----:B------:R0:W-:Y:S01]  /*4c60*/  @!P0 STG.E.U8 desc[UR16][R6.64+0x31], R13 ;  /* 0x0000310d06008986 */ /* 0x0001e2000c101110 */
[----:B------:R-:W-:-:S03]  /*4c70*/  F2FP.SATFINITE.E5M2.F32.PACK_AB_MERGE_C R21, RZ, R14, RZ ;  /* 0x0000000eff15723e */ /* 0x000fc600048060ff */
[----:B------:R0:W-:Y:S04]  /*4c80*/  @!P5 STG.E.U8 desc[UR16][R8.64+0x38], R15 ;  /* 0x0000380f0800d986 */ /* 0x0001e8000c101110 */
[----:B------:R0:W-:Y:S04]  /*4c90*/  @!P6 STG.E.U8 desc[UR16][R8.64+0x39], R17 ;  /* 0x000039110800e986 */ /* 0x0001e8000c101110 */
[----:B------:R0:W-:Y:S04]  /*4ca0*/  @!P3 STG.E.U8 desc[UR16][R6.64+0x38], R11 ;  /* 0x0000380b0600b986 */ /* 0x0001e8000c101110 */
[----:B------:R0:W-:Y:S02]  /*4cb0*/  @!P2 STG.E.U8 desc[UR16][R6.64+0x39], R21 ;  /* 0x000039150600a986 */ /* 0x0001e4000c101110 */
.L_x_97:
[----:B------:R-:W-:Y:S05]  /*4cc0*/  BSYNC B0 ;  /* 0x0000000000007941 */ /* 0x000fea0003800000 */
.L_x_31:
[----:B------:R-:W-:Y:S01]  /*4cd0*/  ULDC UR6, c[0x0][0xc] ;  /* 0x0000030000067ab9 */ /* 0x000fe20000000800 */
[----:B------:R-:W-:Y:S01]  /*4ce0*/  ULDC UR7, c[0x0][0x10] ;  /* 0x0000040000077ab9 */ /* 0x000fe20000000800 */
[----:B0-----:R-:W0:Y:S01]  /*4cf0*/  LDC R9, c[0x0][0x14] ;  /* 0x00000500ff097b82 */ /* 0x001e220000000800 */
[----:B------:R-:W-:Y:S01]  /*4d00*/  UIMAD.WIDE.U32 UR6, UR6, UR7, URZ ;  /* 0x00000007060672a5 */ /* 0x000fe2000f8e003f */
[----:B------:R-:W-:Y:S02]  /*4d10*/  IMAD.MOV.U32 R6, RZ, RZ, R0 ;  /* 0x000000ffff067224 */ /* 0x000fe400078e0000 */
[----:B------:R-:W-:Y:S02]  /*4d20*/  IMAD.MOV.U32 R7, RZ, RZ, R5 ;  /* 0x000000ffff077224 */ /* 0x000fe400078e0005 */
[----:B------:R-:W-:Y:S02]  /*4d30*/  IMAD.MOV.U32 R12, RZ, RZ, -0x1 ;  /* 0xffffffffff0c7424 */ /* 0x000fe400078e00ff */
[----:B------:R-:W-:-:S02]  /*4d40*/  IMAD.MOV.U32 R69, RZ, RZ, -0x1 ;  /* 0xffffffffff457424 */ /* 0x000fc400078e00ff */
[----:B0-----:R-:W-:-:S04]  /*4d50*/  IMAD.WIDE.U32 R6, R9, UR6, R6 ;  /* 0x0000000609067c25 */ /* 0x001fc8000f8e0006 */
[----:B------:R-:W-:Y:S01]  /*4d60*/  IMAD R5, R9, UR7, RZ ;  /* 0x0000000709057c24 */ /* 0x000fe2000f8e02ff */
[----:B------:R-:W-:Y:S01]  /*4d70*/  ULDC.64 UR6, c[0x0][0x650] ;  /* 0x0001940000067ab9 */ /* 0x000fe20000000a00 */
[----:B------:R-:W-:Y:S01]  /*4d80*/  IMAD.MOV.U32 R0, RZ, RZ, R6 ;  /* 0x000000ffff007224 */ /* 0x000fe200078e0006 */
[----:B------:R-:W-:Y:S01]  /*4d90*/  ISETP.GE.U32.AND P0, PT, R6, UR6, PT ;  /* 0x0000000606007c0c */ /* 0x000fe2000bf06070 */
[----:B------:R-:W-:Y:S01]  /*4da0*/  IMAD.IADD R5, R7, 0x1, R5 ;  /* 0x0000000107057824 */ /* 0x000fe200078e0205 */
[----:B------:R-:W-:-:S04]  /*4db0*/  PRMT R7, RZ, 0x7610, R7 ;  /* 0x00007610ff077816 */ /* 0x000fc80000000007 */
[----:B------:R-:W-:-:S13]  /*4dc0*/  ISETP.GE.U32.AND.EX P0, PT, R5, UR7, PT, P0 ;  /* 0x0000000705007c0c */ /* 0x000fda000bf06100 */
[----:B------:R-:W-:Y:S05]  /*4dd0*/  @P0 BRA `(.L_x_98) ;  /* 0x0000000400640947 */ /* 0x000fea0003800000 */
[----:B------:R-:W0:Y:S01]  /*4de0*/  S2R R20, SR_CTAID.X ;  /* 0x0000000000147919 */ /* 0x000e220000002500 */
[----:B------:R-:W0:Y:S01]  /*4df0*/  LDC.64 R14, c[0x0][0x628] ;  /* 0x00018a00ff0e7b82 */ /* 0x000e220000000a00 */
[----:B------:R-:W-:Y:S01]  /*4e00*/  ULDC UR6, c[0x0][0x150] ;  /* 0x0000540000067ab9 */ /* 0x000fe20000000800 */
[----:B------:R-:W-:Y:S01]  /*4e10*/  IMAD.MOV.U32 R12, RZ, RZ, R0 ;  /* 0x000000ffff0c7224 */ /* 0x000fe200078e0000 */
[----:B------:R-:W0:Y:S01]  /*4e20*/  S2R R22, SR_CTAID.Y ;  /* 0x0000000000167919 */ /* 0x000e220000002600 */
[----:B------:R-:W-:-:S04]  /*4e30*/  IMAD.MOV.U32 R13, RZ, RZ, R5 ;  /* 0x000000ffff0d7224 */ /* 0x000fc800078e0005 */
[----:B------:R-:W0:Y:S08]  /*4e40*/  LDC R23, c[0x0][0x144] ;  /* 0x00005100ff177b82 */ /* 0x000e300000000800 */
[----:B-1234-:R-:W1:Y:S08]  /*4e50*/  LDC R16, c[0x0][0x630] ;  /* 0x00018c00ff107b82 */ /* 0x01ee700000000800 */
[----:B------:R-:W2:Y:S01]  /*4e60*/  LDC.64 R18, c[0x0][0x620] ;  /* 0x00018800ff127b82 */ /* 0x000ea20000000a00 */
[----:B0-----:R-:W-:-:S04]  /*4e70*/  ISETP.NE.U32.AND P0, PT, R14, RZ, PT ;  /* 0x000000ff0e00720c */ /* 0x001fc80003f05070 */
[----:B------:R-:W-:Y:S02]  /*4e80*/  ISETP.NE.AND.EX P0, PT, R15, RZ, PT, P0 ;  /* 0x000000ff0f00720c */ /* 0x000fe40003f05300 */
[----:B------:R-:W-:-:S05]  /*4e90*/  I2FP.F32.U32 R6, R20 ;  /* 0x0000001400067245 */ /* 0x000fca0000201000 */
[----:B------:R-:W-:-:S04]  /*4ea0*/  FMUL R6, R6, UR6 ;  /* 0x0000000606067c20 */ /* 0x000fc80008400000 */
[----:B------:R0:W3:Y:S02]  /*4eb0*/  F2I.U32.TRUNC.NTZ R21, R6 ;  /* 0x0000000600157305 */ /* 0x0000e4000020f000 */
[----:B-1----:R-:W-:Y:S05]  /*4ec0*/  @!P0 BRA `(.L_x_99) ;  /* 0x0000000000288947 */ /* 0x002fea0003800000 */
[----:B------:R-:W1:Y:S02]  /*4ed0*/  LDC R7, c[0x0][0x634] ;  /* 0x00018d00ff077b82 */ /* 0x000e640000000800 */
[----:B-1----:R-:W-:-:S05]  /*4ee0*/  IADD3 R11, P0, R0, R7, RZ ;  /* 0x00000007000b7210 */ /* 0x002fca0007f1e0ff */
[----:B------:R-:W-:-:S04]  /*4ef0*/  IMAD.X R17, RZ, RZ, R5, P0 ;  /* 0x000000ffff117224 */ /* 0x000fc800000e0605 */
[----:B0-----:R-:W-:-:S04]  /*4f00*/  IMAD.WIDE.U32 R6, R17, R14, RZ ;  /* 0x0000000e11067225 */ /* 0x001fc800078e00ff */
[----:B-----5:R-:W-:-:S04]  /*4f10*/  IMAD.WIDE.U32 R8, P0, R11, R15, R6 ;  /* 0x0000000f0b087225 */ /* 0x020fc80007800006 */
[----:B------:R-:W-:-:S04]  /*4f20*/  IMAD.WIDE.U32 R6, R11, R14, RZ ;  /* 0x0000000e0b067225 */ /* 0x000fc800078e00ff */
[----:B------:R-:W-:Y:S01]  /*4f30*/  IMAD.X R13, RZ, RZ, RZ, P0 ;  /* 0x000000ffff0d7224 */ /* 0x000fe200000e06ff */
[----:B------:R-:W-:Y:S01]  /*4f40*/  IADD3 RZ, P0, R7, R8, RZ ;  /* 0x0000000807ff7210 */ /* 0x000fe20007f1e0ff */
[----:B------:R-:W-:-:S04]  /*4f50*/  IMAD.MOV.U32 R12, RZ, RZ, R9 ;  /* 0x000000ffff0c7224 */ /* 0x000fc800078e0009 */
[----:B------:R-:W-:-:S08]  /*4f60*/  IMAD.WIDE.U32.X R12, R17, R15, R12, P0 ;  /* 0x0000000f110c7225 */ /* 0x000fd000000e040c */
.L_x_99:
[-CC-:B------:R-:W-:Y:S01]  /*4f70*/  SHF.R.U64 R69, R12, R16.reuse, R13.reuse ;  /* 0x000000100c457219 */ /* 0x180fe2000000120d */
[----:B------:R-:W1:Y:S01]  /*4f80*/  LDC.64 R28, c[0x0][0x640] ;  /* 0x00019000ff1c7b82 */ /* 0x000e620000000a00 */
[----:B0-----:R-:W-:Y:S01]  /*4f90*/  SHF.R.U32.HI R6, RZ, R16, R13 ;  /* 0x00000010ff067219 */ /* 0x001fe2000001160d */
[----:B---3--:R-:W-:Y:S01]  /*4fa0*/  IMAD.MOV R21, RZ, RZ, -R21 ;  /* 0x000000ffff157224 */ /* 0x008fe200078e0a15 */
[----:B------:R-:W-:Y:S01]  /*4fb0*/  IADD3 R9, P0, RZ, -R69, RZ ;  /* 0x80000045ff097210 */ /* 0x000fe20007f1e0ff */
[----:B------:R-:W-:Y:S01]  /*4fc0*/  ULDC UR6, c[0x0][0x154] ;  /* 0x0000550000067ab9 */ /* 0x000fe20000000800 */
[----:B------:R-:W-:Y:S02]  /*4fd0*/  IMAD.MOV.U32 R11, RZ, RZ, 0x1 ;  /* 0x00000001ff0b7424 */ /* 0x000fe400078e00ff */
[----:B------:R-:W-:Y:S01]  /*4fe0*/  IMAD R21, R23, R21, R20 ;  /* 0x0000001517157224 */ /* 0x000fe200078e0214 */
[----:B------:R-:W0:Y:S01]  /*4ff0*/  LDC R12, c[0x0][0x618] ;  /* 0x00018600ff0c7b82 */ /* 0x000e220000000800 */
[----:B------:R-:W-:-:S02]  /*5000*/  IMAD.X R7, RZ, RZ, ~R6, P0 ;  /* 0x000000ffff077224 */ /* 0x000fc400000e0e06 */
[----:B------:R-:W-:Y:S02]  /*5010*/  IMAD.MOV.U32 R6, RZ, RZ, R0 ;  /* 0x000000ffff067224 */ /* 0x000fe400078e0000 */
[-C--:B--2--5:R-:W-:Y:S02]  /*5020*/  IMAD R8, R7, R18.reuse, RZ ;  /* 0x0000001207087224 */ /* 0x0a4fe400078e02ff */
[----:B------:R-:W-:Y:S01]  /*5030*/  IMAD.MOV.U32 R7, RZ, RZ, R5 ;  /* 0x000000ffff077224 */ /* 0x000fe200078e0005 */
[----:B------:R-:W2:Y:S01]  /*5040*/  LDC R24, c[0x0][0x608] ;  /* 0x00018200ff187b82 */ /* 0x000ea20000000800 */
[----:B------:R-:W-:-:S04]  /*5050*/  IMAD.WIDE.U32 R6, R9, R18, R6 ;  /* 0x0000001209067225 */ /* 0x000fc800078e0006 */
[----:B------:R-:W-:-:S03]  /*5060*/  IMAD R9, R9, R19, R8 ;  /* 0x0000001309097224 */ /* 0x000fc600078e0208 */
[----:B------:R-:W3:Y:S01]  /*5070*/  LDC R26, c[0x0][0x658] ;  /* 0x00019600ff1a7b82 */ /* 0x000ee20000000800 */
[----:B------:R-:W-:Y:S01]  /*5080*/  I2FP.F32.U32 R8, R22 ;  /* 0x0000001600087245 */ /* 0x000fe20000201000 */
[----:B------:R-:W-:Y:S01]  /*5090*/  IMAD.IADD R7, R7, 0x1, R9 ;  /* 0x0000000107077824 */ /* 0x000fe200078e0209 */
[----:B-1----:R-:W-:Y:S01]  /*50a0*/  ISETP.NE.U32.AND P0, PT, R28, RZ, PT ;  /* 0x000000ff1c00720c */ /* 0x002fe20003f05070 */
[----:B------:R-:W-:Y:S02]  /*50b0*/  IMAD.MOV.U32 R9, RZ, RZ, -0x1 ;  /* 0xffffffffff097424 */ /* 0x000fe400078e00ff */
[----:B------:R-:W-:Y:S02]  /*50c0*/  FMUL R8, R8, UR6 ;  /* 0x0000000608087c20 */ /* 0x000fe40008400000 */
[----:B------:R-:W1:Y:S01]  /*50d0*/  LDC R19, c[0x0][0x148] ;  /* 0x00005200ff137b82 */ /* 0x000e620000000800 */
[----:B0-----:R-:W-:Y:S01]  /*50e0*/  SHF.R.U64 R16, R6, R12, R7 ;  /* 0x0000000c06107219 */ /* 0x001fe20000001207 */
[----:B------:R0:W4:Y:S01]  /*50f0*/  F2I.U32.TRUNC.NTZ R17, R8 ;  /* 0x0000000800117305 */ /* 0x000122000020f000 */
[----:B------:R-:W-:-:S02]  /*5100*/  ISETP.NE.AND.EX P0, PT, R29, RZ, PT, P0 ;  /* 0x000000ff1d00720c */ /* 0x000fc40003f05300 */
[----:B------:R-:W-:-:S03]  /*5110*/  SHF.R.U32.HI R7, RZ, R12, R7 ;  /* 0x0000000cff077219 */ /* 0x000fc60000011607 */
[----:B------:R-:W0:Y:S01]  /*5120*/  LDC R20, c[0x0][0x600] ;  /* 0x00018000ff147b82 */ /* 0x000e220000000800 */
[-CC-:B--2---:R-:W-:Y:S02]  /*5130*/  SHF.R.U64 R14, R16, R24.reuse, R7.reuse ;  /* 0x00000018100e7219 */ /* 0x184fe40000001207 */
[----:B------:R-:W-:-:S05]  /*5140*/  SHF.R.U32.HI R7, RZ, R24, R7 ;  /* 0x00000018ff077219 */ /* 0x000fca0000011607 */
[----:B------:R-:W2:Y:S01]  /*5150*/  LDC R25, c[0x0][0x648] ;  /* 0x00019200ff197b82 */ /* 0x000ea20000000800 */
[-CC-:B---3--:R-:W-:Y:S02]  /*5160*/  SHF.R.U64 R18, R14, R26.reuse, R7.reuse ;  /* 0x0000001a0e127219 */ /* 0x188fe40000001207 */
[-C--:B------:R-:W-:Y:S02]  /*5170*/  SHF.L.U32 R9, R9, R26.reuse, RZ ;  /* 0x0000001a09097219 */ /* 0x080fe400000006ff */
[-C--:B------:R-:W-:Y:S01]  /*5180*/  SHF.R.U32.HI R7, RZ, R26.reuse, R7 ;  /* 0x0000001aff077219 */ /* 0x080fe20000011607 */
[----:B------:R-:W-:Y:S01]  /*5190*/  IMAD.MOV.U32 R6, RZ, RZ, R18 ;  /* 0x000000ffff067224 */ /* 0x000fe200078e0012 */
[----:B------:R-:W-:Y:S01]  /*51a0*/  SHF.L.U32 R24, R11, R26, RZ ;  /* 0x0000001a0b187219 */ /* 0x000fe200000006ff */
[----:B------:R-:W3:Y:S01]  /*51b0*/  LDC R27, c[0x0][0x638] ;  /* 0x00018e00ff1b7b82 */ /* 0x000ee20000000800 */
[----:B------:R-:W-:-:S07]  /*51c0*/  LOP3.LUT R23, RZ, R9, RZ, 0x33, !PT ;  /* 0x00000009ff177212 */ /* 0x000fce00078e33ff */
[----:B------:R-:W0:Y:S01]  /*51d0*/  LDC R30, c[0x0][0x610] ;  /* 0x00018400ff1e7b82 */ /* 0x000e220000000800 */
[----:B----4-:R-:W-:Y:S05]  /*51e0*/  @!P0 BRA `(.L_x_100) ;  /* 0x0000000000288947 */ /* 0x010fea0003800000 */
[----:B------:R-:W4:Y:S02]  /*51f0*/  LDC R11, c[0x0][0x64c] ;  /* 0x00019300ff0b7b82 */ /* 0x000f240000000800 */
[----:B----4-:R-:W-:-:S05]  /*5200*/  IADD3 R11, P0, R18, R11, RZ ;  /* 0x0000000b120b7210 */ /* 0x010fca0007f1e0ff */
[----:B------:R-:W-:-:S04]  /*5210*/  IMAD.X R15, RZ, RZ, R7, P0 ;  /* 0x000000ffff0f7224 */ /* 0x000fc800000e0607 */
[----:B------:R-:W-:-:S04]  /*5220*/  IMAD.WIDE.U32 R6, R15, R28, RZ ;  /* 0x0000001c0f067225 */ /* 0x000fc800078e00ff */
[----:B0-----:R-:W-:-:S04]  /*5230*/  IMAD.WIDE.U32 R8, P0, R11, R29, R6 ;  /* 0x0000001d0b087225 */ /* 0x001fc80007800006 */
[----:B------:R-:W-:-:S04]  /*5240*/  IMAD.WIDE.U32 R6, R11, R28, RZ ;  /* 0x0000001c0b067225 */ /* 0x000fc800078e00ff */
[----:B------:R-:W-:Y:S01]  /*5250*/  IMAD.X R13, RZ, RZ, RZ, P0 ;  /* 0x000000ffff0d7224 */ /* 0x000fe200000e06ff */
[----:B------:R-:W-:Y:S01]  /*5260*/  IADD3 RZ, P0, R7, R8, RZ ;  /* 0x0000000807ff7210 */ /* 0x000fe20007f1e0ff */
[----:B------:R-:W-:-:S04]  /*5270*/  IMAD.MOV.U32 R12, RZ, RZ, R9 ;  /* 0x000000ffff0c7224 */ /* 0x000fc800078e0009 */
[----:B------:R-:W-:-:S08]  /*5280*/  IMAD.WIDE.U32.X R6, R15, R29, R12, P0 ;  /* 0x0000001d0f067225 */ /* 0x000fd000000e040c */
.L_x_100:
[----:B--2---:R-:W-:Y:S01]  /*5290*/  SHF.R.U64 R6, R6, R25, R7 ;  /* 0x0000001906067219 */ /* 0x004fe20000001207 */
[----:B0-----:R-:W-:Y:S01]  /*52a0*/  VIADD R11, R20, 0xffffffff ;  /* 0xffffffff140b7836 */ /* 0x001fe20000000000 */
[----:B------:R-:W-:Y:S01]  /*52b0*/  LOP3.LUT R9, R14, R23, RZ, 0xc0, !PT ;  /* 0x000000170e097212 */ /* 0x000fe200078ec0ff */
[----:B------:R-:W-:Y:S02]  /*52c0*/  IMAD.MOV R17, RZ, RZ, -R17 ;  /* 0x000000ffff117224 */ /* 0x000fe400078e0a11 */
[----:B------:R-:W-:Y:S02]  /*52d0*/  IMAD.MOV R7, RZ, RZ, -R6 ;  /* 0x000000ffff077224 */ /* 0x000fe400078e0a06 */
[----:B------:R-:W-:Y:S01]  /*52e0*/  IMAD R24, R24, R6, R9 ;  /* 0x0000000618187224 */ /* 0x000fe200078e0209 */
[----:B------:R-:W-:Y:S01]  /*52f0*/  LOP3.LUT R9, R16, R11, RZ, 0xc0, !PT ;  /* 0x0000000b10097212 */ /* 0x000fe200078ec0ff */
[----:B-1----:R-:W-:Y:S02]  /*5300*/  @P4 IMAD R21, R19, R17, R22 ;  /* 0x0000001113154224 */ /* 0x002fe400078e0216 */
[----:B---3--:R-:W-:-:S02]  /*5310*/  IMAD R6, R7, R27, R18 ;  /* 0x0000001b07067224 */ /* 0x008fc400078e0212 */
[----:B------:R-:W-:Y:S02]  /*5320*/  IMAD R24, R24, R30, R21 ;  /* 0x0000001e18187224 */ /* 0x000fe400078e0215 */
[----:B------:R-:W-:Y:S02]  /*5330*/  IMAD R9, R6, R20, R9 ;  /* 0x0000001406097224 */ /* 0x000fe400078e0209 */
[----:B------:R-:W-:-:S03]  /*5340*/  IMAD.MOV.U32 R7, RZ, RZ, 0x1 ;  /* 0x00000001ff077424 */ /* 0x000fc600078e00ff */
[----:B------:R-:W-:Y:S02]  /*5350*/  SEL R12, R9, R24, !P4 ;  /* 0x00000018090c7207 */ /* 0x000fe40006000000 */
[----:B------:R-:W-:-:S07]  /*5360*/  SEL R24, R24, R9, !P4 ;  /* 0x0000000918187207 */ /* 0x000fce0006000000 */
.L_x_98:
[----:B------:R-:W-:Y:S01]  /*5370*/  LOP3.LUT P0, RZ, R7, 0xff, RZ, 0xc0, !PT ;  /* 0x000000ff07ff7812 */ /* 0x000fe2000780c0ff */
[----:B-1234-:R-:W-:-:S12]  /*5380*/  IMAD.MOV.U32 R16, RZ, RZ, R24 ;  /* 0x000000ffff107224 */ /* 0x01efd800078e0018 */
[----:B------:R-:W-:Y:S05]  /*5390*/  @P0 BRA `(.L_x_101) ;  /* 0xffffffb800e00947 */ /* 0x000fea000383ffff */
[----:B------:R-:W-:Y:S05]  /*53a0*/  EXIT ;  /* 0x000000000000794d */ /* 0x000fea0003800000 */
.L_x_3:
[----:B0-----:R-:W-:Y:S01]  /*53b0*/  ULDC.64 UR4, c[0x0][0x650] ;  /* 0x0001940000047ab9 */ /* 0x001fe20000000a00 */
        /* <DEDUP_REMOVED lines=25> */
.L_x_103:
[-CC-:B------:R-:W-:Y:S01]  /*5550*/  SHF.R.U64 R16, R14, R18.reuse, R15.reuse ;  /* 0x000000120e107219 */ /* 0x180fe2000000120f */
[----:B------:R-:W0:Y:S01]  /*5560*/  LDC R22, c[0x0][0x618] ;  /* 0x00018600ff167b82 */ /* 0x000e220000000800 */
[----:B------:R-:W-:Y:S01]  /*5570*/  SHF.R.U32.HI R7, RZ, R18, R15 ;  /* 0x00000012ff077219 */ /* 0x000fe2000001160f */
[----:B------:R-:W-:Y:S01]  /*5580*/  ULDC UR4, c[0x0][0x150] ;  /* 0x0000540000047ab9 */ /* 0x000fe20000000800 */
[----:B------:R-:W-:Y:S01]  /*5590*/  IADD3 R9, P0, RZ, -R16, RZ ;  /* 0x80000010ff097210 */ /* 0x000fe20007f1e0ff */
[----:B------:R-:W-:Y:S01]  /*55a0*/  IMAD.MOV.U32 R10, RZ, RZ, R0 ;  /* 0x000000ffff0a7224 */ /* 0x000fe200078e0000 */
[----:B------:R-:W-:Y:S01]  /*55b0*/  I2FP.F32.U32 R12, R6 ;  /* 0x00000006000c7245 */ /* 0x000fe20000201000 */
[----:B------:R-:W-:Y:S02]  /*55c0*/  IMAD.MOV.U32 R11, RZ, RZ, R5 ;  /* 0x000000ffff0b7224 */ /* 0x000fe400078e0005 */
[----:B------:R-:W1:Y:S01]  /*55d0*/  LDC.64 R24, c[0x0][0x640] ;  /* 0x00019000ff187b82 */ /* 0x000e620000000a00 */
[----:B------:R-:W-:-:S02]  /*55e0*/  IMAD.X R7, RZ, RZ, ~R7, P0 ;  /* 0x000000ffff077224 */ /* 0x000fc400000e0e07 */
[----:B------:R-:W-:Y:S01]  /*55f0*/  FMUL R13, R12, UR4 ;  /* 0x000000040c0d7c20 */ /* 0x000fe20008400000 */
[----:B------:R-:W-:Y:S01]  /*5600*/  IMAD.WIDE.U32 R10, R9, R20, R10 ;  /* 0x00000014090a7225 */ /* 0x000fe200078e000a */
[----:B------:R-:W-:-:S03]  /*5610*/  ULDC UR4, c[0x0][0x154] ;  /* 0x0000550000047ab9 */ /* 0x000fc60000000800 */
[----:B------:R-:W-:Y:S01]  /*5620*/  IMAD R12, R7, R20, RZ ;  /* 0x00000014070c7224 */ /* 0x000fe200078e02ff */
[----:B------:R-:W2:Y:S01]  /*5630*/  LDC R15, c[0x0][0x144] ;  /* 0x00005100ff0f7b82 */ /* 0x000ea20000000800 */
[----:B------:R-:W3:Y:S02]  /*5640*/  F2I.U32.TRUNC.NTZ R13, R13 ;  /* 0x0000000d000d7305 */ /* 0x000ee4000020f000 */
[----:B------:R-:W-:Y:S02]  /*5650*/  IMAD R7, R9, R21, R12 ;  /* 0x0000001509077224 */ /* 0x000fe400078e020c */
[----:B------:R-:W-:Y:S02]  /*5660*/  IMAD.MOV.U32 R12, RZ, RZ, 0x1 ;  /* 0x00000001ff0c7424 */ /* 0x000fe400078e00ff */
[----:B------:R-:W-:Y:S01]  /*5670*/  IMAD.IADD R7, R11, 0x1, R7 ;  /* 0x000000010b077824 */ /* 0x000fe200078e0207 */
[----:B------:R-:W4:Y:S04]  /*5680*/  LDC R18, c[0x0][0x608] ;  /* 0x00018200ff127b82 */ /* 0x000f280000000800 */
[----:B0-----:R-:W-:-:S02]  /*5690*/  SHF.R.U64 R14, R10, R22, R7 ;  /* 0x000000160a0e7219 */ /* 0x001fc40000001207 */
[----:B------:R-:W-:Y:S02]  /*56a0*/  I2FP.F32.U32 R10, R8 ;  /* 0x00000008000a7245 */ /* 0x000fe40000201000 */
[----:B------:R-:W0:Y:S01]  /*56b0*/  LDC R23, c[0x0][0x658] ;  /* 0x00019600ff177b82 */ /* 0x000e220000000800 */
[----:B-1----:R-:W-:Y:S01]  /*56c0*/  ISETP.NE.U32.AND P0, PT, R24, RZ, PT ;  /* 0x000000ff1800720c */ /* 0x002fe20003f05070 */
[----:B---3--:R-:W-:Y:S01]  /*56d0*/  IMAD.MOV R9, RZ, RZ, -R13 ;  /* 0x000000ffff097224 */ /* 0x008fe200078e0a0d */
[----:B------:R-:W-:Y:S01]  /*56e0*/  SHF.R.U32.HI R7, RZ, R22, R7 ;  /* 0x00000016ff077219 */ /* 0x000fe20000011607 */
[----:B------:R-:W-:Y:S01]  /*56f0*/  FMUL R10, R10, UR4 ;  /* 0x000000040a0a7c20 */ /* 0x000fe20008400000 */
[----:B------:R-:W-:-:S03]  /*5700*/  ISETP.NE.AND.EX P0, PT, R25, RZ, PT, P0 ;  /* 0x000000ff1900720c */ /* 0x000fc60003f05300 */
[----:B------:R-:W1:Y:S01]  /*5710*/  LDC R21, c[0x0][0x148] ;  /* 0x00005200ff157b82 */ /* 0x000e620000000800 */
[----:B--2---:R-:W-:Y:S01]  /*5720*/  IMAD R22, R15, R9, R6 ;  /* 0x000000090f167224 */ /* 0x004fe200078e0206 */
[----:B------:R2:W3:Y:S06]  /*5730*/  F2I.U32.TRUNC.NTZ R19, R10 ;  /* 0x0000000a00137305 */ /* 0x0004ec000020f000 */
[----:B------:R-:W1:Y:S01]  /*5740*/  LDC R20, c[0x0][0x600] ;  /* 0x00018000ff147b82 */ /* 0x000e620000000800 */
[-CC-:B----4-:R-:W-:Y:S02]  /*5750*/  SHF.R.U64 R17, R14, R18.reuse, R7.reuse ;  /* 0x000000120e117219 */ /* 0x190fe40000001207 */
[----:B------:R-:W-:Y:S01]  /*5760*/  SHF.R.U32.HI R6, RZ, R18, R7 ;  /* 0x00000012ff067219 */ /* 0x000fe20000011607 */
[----:B------:R-:W-:-:S04]  /*5770*/  IMAD.MOV.U32 R18, RZ, RZ, -0x1 ;  /* 0xffffffffff127424 */ /* 0x000fc800078e00ff */
[----:B------:R-:W4:Y:S01]  /*5780*/  LDC R26, c[0x0][0x648] ;  /* 0x00019200ff1a7b82 */ /* 0x000f220000000800 */
[-C--:B0-----:R-:W-:Y:S02]  /*5790*/  SHF.L.U32 R9, R18, R23.reuse, RZ ;  /* 0x0000001712097219 */ /* 0x081fe400000006ff */
[-CC-:B------:R-:W-:Y:S02]  /*57a0*/  SHF.R.U64 R18, R17, R23.reuse, R6.reuse ;  /* 0x0000001711127219 */ /* 0x180fe40000001206 */
[-C--:B------:R-:W-:Y:S02]  /*57b0*/  SHF.R.U32.HI R7, RZ, R23.reuse, R6 ;  /* 0x00000017ff077219 */ /* 0x080fe40000011606 */
[----:B------:R-:W-:Y:S01]  /*57c0*/  SHF.L.U32 R23, R12, R23, RZ ;  /* 0x000000170c177219 */ /* 0x000fe200000006ff */
[----:B------:R-:W0:Y:S01]  /*57d0*/  LDC R27, c[0x0][0x638] ;  /* 0x00018e00ff1b7b82 */ /* 0x000e220000000800 */
[----:B------:R-:W-:Y:S01]  /*57e0*/  LOP3.LUT R28, RZ, R9, RZ, 0x33, !PT ;  /* 0x00000009ff1c7212 */ /* 0x000fe200078e33ff */
[----:B------:R-:W-:-:S06]  /*57f0*/  IMAD.MOV.U32 R6, RZ, RZ, R18 ;  /* 0x000000ffff067224 */ /* 0x000fcc00078e0012 */
[----:B------:R-:W0:Y:S01]  /*5800*/  LDC R29, c[0x0][0x610] ;  /* 0x00018400ff1d7b82 */ /* 0x000e220000000800 */
[----:B--23--:R-:W-:Y:S05]  /*5810*/  @!P0 BRA `(.L_x_104) ;  /* 0x0000000000288947 */ /* 0x00cfea0003800000 */
[----:B------:R-:W2:Y:S02]  /*5820*/  LDC R9, c[0x0][0x64c] ;  /* 0x00019300ff097b82 */ /* 0x000ea40000000800 */
[----:B--2---:R-:W-:-:S05]  /*5830*/  IADD3 R9, P0, R18, R9, RZ ;  /* 0x0000000912097210 */ /* 0x004fca0007f1e0ff */
        /* <DEDUP_REMOVED lines=8> */
.L_x_104:
[----:B----4-:R-:W-:Y:S01]  /*58c0*/  SHF.R.U64 R7, R6, R26, R7 ;  /* 0x0000001a06077219 */ /* 0x010fe20000001207 */
[----:B-1----:R-:W-:Y:S01]  /*58d0*/  VIADD R11, R20, 0xffffffff ;  /* 0xffffffff140b7836 */ /* 0x002fe20000000000 */
[----:B------:R-:W-:Y:S01]  /*58e0*/  LOP3.LUT R6, R17, R28, RZ, 0xc0, !PT ;  /* 0x0000001c11067212 */ /* 0x000fe200078ec0ff */
[----:B------:R-:W-:Y:S02]  /*58f0*/  IMAD.MOV R19, RZ, RZ, -R19 ;  /* 0x000000ffff137224 */ /* 0x000fe400078e0a13 */
[----:B------:R-:W-:Y:S01]  /*5900*/  IMAD.MOV R9, RZ, RZ, -R7 ;  /* 0x000000ffff097224 */ /* 0x000fe200078e0a07 */
[----:B------:R-:W-:Y:S01]  /*5910*/  LOP3.LUT R11, R14, R11, RZ, 0xc0, !PT ;  /* 0x0000000b0e0b7212 */ /* 0x000fe200078ec0ff */
[----:B------:R-:W-:Y:S02]  /*5920*/  @P4 IMAD R22, R21, R19, R8 ;  /* 0x0000001315164224 */ /* 0x000fe400078e0208 */
[----:B------:R-:W-:Y:S02]  /*5930*/  IMAD R7, R23, R7, R6 ;  /* 0x0000000717077224 */ /* 0x000fe400078e0206 */
[----:B0-----:R-:W-:-:S02]  /*5940*/  IMAD R6, R9, R27, R18 ;  /* 0x0000001b09067224 */ /* 0x001fc400078e0212 */
[----:B------:R-:W-:Y:S02]  /*5950*/  IMAD R14, R7, R29, R22 ;  /* 0x0000001d070e7224 */ /* 0x000fe400078e0216 */
[----:B------:R-:W-:Y:S02]  /*5960*/  IMAD R7, R6, R20, R11 ;  /* 0x0000001406077224 */ /* 0x000fe400078e020b */
[----:B------:R-:W-:Y:S02]  /*5970*/  IMAD.MOV.U32 R10, RZ, RZ, 0x1 ;  /* 0x00000001ff0a7424 */ /* 0x000fe400078e00ff */
[----:B------:R-:W-:Y:S01]  /*5980*/  IMAD.MOV.U32 R9, RZ, RZ, R16 ;  /* 0x000000ffff097224 */ /* 0x000fe200078e0010 */
[----:B------:R-:W-:Y:S02]  /*5990*/  SEL R17, R7, R14, !P4 ;  /* 0x0000000e07117207 */ /* 0x000fe40006000000 */
[----:B------:R-:W-:-:S07]  /*59a0*/  SEL R14, R14, R7, !P4 ;  /* 0x000000070e0e7207 */ /* 0x000fce0006000000 */
.L_x_102:
[----:B------:R-:W-:-:S08]  /*59b0*/  NOP ;  /* 0x0000000000007918 */ /* 0x000fd00000000000 */
[----:B------:R-:W0:-:S00]  /*59c0*/  USETMAXREG.DEALLOC.CTAPOOL 0x28 ;  /* 0x00000028000079c8 */ /* 0x000e0000080e0500 */
[----:B0-----:R-:W-:-:S13]  /*59d0*/  ISETP.NE.AND P0, PT, R3, RZ, PT ;  /* 0x000000ff0300720c */ /* 0x001fda0003f05270 */
[----:B------:R-:W-:Y:S05]  /*59e0*/  @P0 EXIT ;  /* 0x000000000000094d */ /* 0x000fea0003800000 */
[----:B------:R-:W-:Y:S01]  /*59f0*/  LOP3.LUT P0, RZ, R10, 0xff, RZ, 0xc0, !PT ;  /* 0x000000ff0aff7812 */ /* 0x000fe2000780c0ff */
[----:B------:R-:W-:Y:S02]  /*5a00*/  IMAD.MOV.U32 R10, RZ, RZ, 0x1 ;  /* 0x00000001ff0a7424 */ /* 0x000fe400078e00ff */
[----:B------:R-:W-:-:S10]  /*5a10*/  IMAD.MOV.U32 R13, RZ, RZ, RZ ;  /* 0x000000ffff0d7224 */ /* 0x000fd400078e00ff */
[----:B------:R-:W-:Y:S05]  /*5a20*/  @!P0 BRA `(.L_x_105) ;  /* 0x0000000c00388947 */ /* 0x000fea0003800000 */
[----:B------:R-:W0:Y:S01]  /*5a30*/  LDC R3, c[0x0][0x28c] ;  /* 0x0000a300ff037b82 */ /* 0x000e220000000800 */
[----:B------:R-:W-:Y:S01]  /*5a40*/  ULDC UR5, c[0x0][0x600] ;  /* 0x0001800000057ab9 */ /* 0x000fe20000000800 */
[----:B------:R-:W-:Y:S01]  /*5a50*/  ULDC UR4, c[0x0][0xc] ;  /* 0x0000030000047ab9 */ /* 0x000fe20000000800 */
[----:B------:R-:W-:Y:S01]  /*5a60*/  UIADD3 UR16, UR5, -0x1, URZ ;  /* 0xffffffff05107890 */ /* 0x000fe2000fffe03f */
[C---:B------:R-:W-:Y:S01]  /*5a70*/  LOP3.LUT P2, RZ, R2.reuse, 0x7f, RZ, 0xc0, !PT ;  /* 0x0000007f02ff7812 */ /* 0x040fe2000784c0ff */
[----:B------:R-:W-:Y:S01]  /*5a80*/  ULDC UR6, c[0x0][0x658] ;  /* 0x0001960000067ab9 */ /* 0x000fe20000000800 */
[----:B------:R-:W-:Y:S01]  /*5a90*/  ULDC UR5, c[0x0][0x10] ;  /* 0x0000040000057ab9 */ /* 0x000fe20000000800 */
[----:B------:R-:W-:Y:S01]  /*5aa0*/  UMOV UR7, 0xffffffff ;  /* 0xffffffff00077882 */ /* 0x000fe20000000000 */
[----:B------:R-:W-:Y:S01]  /*5ab0*/  UMOV UR8, 0x1 ;  /* 0x0000000100087882 */ /* 0x000fe20000000000 */
[----:B------:R-:W-:Y:S01]  /*5ac0*/  UIMAD.WIDE.U32 UR4, UR4, UR5, URZ ;  /* 0x00000005040472a5 */ /* 0x000fe2000f8e003f */
[----:B------:R-:W-:Y:S01]  /*5ad0*/  LOP3.LUT P0, RZ, R2, 0x1f, RZ, 0xc0, !PT ;  /* 0x0000001f02ff7812 */ /* 0x000fe2000780c0ff */
[----:B------:R-:W-:Y:S01]  /*5ae0*/  USHF.L.U32 UR7, UR7, UR6, URZ ;  /* 0x0000000607077299 */ /* 0x000fe2000800063f */
[----:B------:R-:W-:Y:S01]  /*5af0*/  BSSY B0, `(.L_x_105) ;  /* 0x00000c1000007945 */ /* 0x000fe20003800000 */
[----:B------:R-:W-:Y:S01]  /*5b00*/  USHF.L.U32 UR18, UR8, UR6, URZ ;  /* 0x0000000608127299 */ /* 0x000fe2000800063f */
[----:B------:R-:W-:Y:S01]  /*5b10*/  IMAD.MOV.U32 R15, RZ, RZ, 0x1 ;  /* 0x00000001ff0f7424 */ /* 0x000fe200078e00ff */
[----:B------:R-:W-:Y:S01]  /*5b20*/  LOP3.LUT R16, R4, 0x2, RZ, 0xfc, !PT ;  /* 0x0000000204107812 */ /* 0x000fe200078efcff */
[----:B------:R-:W-:Y:S01]  /*5b30*/  ULDC UR6, c[0x0][0x14] ;  /* 0x0000050000067ab9 */ /* 0x000fe20000000800 */
[----:B------:R-:W-:Y:S01]  /*5b40*/  PLOP3.LUT P0, PT, P0, P2, PT, 0x8a, 0x0 ;  /* 0x000000000000781c */ /* 0x000fe20000705172 */
[----:B------:R-:W-:Y:S01]  /*5b50*/  UIMAD.WIDE.U32 UR20, UR4, UR6, URZ ;  /* 0x00000006041472a5 */ /* 0x000fe2000f8e003f */
[----:B------:R-:W-:Y:S01]  /*5b60*/  IMAD.MOV.U32 R10, RZ, RZ, 0x1 ;  /* 0x00000001ff0a7424 */ /* 0x000fe200078e00ff */
[----:B------:R-:W-:Y:S01]  /*5b70*/  UIMAD UR13, UR5, UR6, URZ ;  /* 0x00000006050d72a4 */ /* 0x000fe2000f8e023f */
[----:B------:R-:W-:Y:S01]  /*5b80*/  IMAD.MOV.U32 R13, RZ, RZ, RZ ;  /* 0x000000ffff0d7224 */ /* 0x000fe200078e00ff */
[----:B------:R-:W-:Y:S01]  /*5b90*/  ULOP3.LUT UR17, URZ, UR7, URZ, 0x33, !UPT ;  /* 0x000000073f117292 */ /* 0x000fe2000f8e333f */
[----:B0-----:R-:W-:Y:S01]  /*5ba0*/  VIADD R3, R3, 0x7f ;  /* 0x0000007f03037836 */ /* 0x001fe20000000000 */
[----:B------:R-:W-:Y:S01]  /*5bb0*/  UIADD3 UR13, UR21, UR13, URZ ;  /* 0x0000000d150d7290 */ /* 0x000fe2000fffe03f */
[----:B------:R-:W-:-:S03]  /*5bc0*/  ULDC.64 UR22, c[0x0][0x198] ;  /* 0x0000660000167ab9 */ /* 0x000fc60000000a00 */
[----:B------:R-:W-:-:S04]  /*5bd0*/  SHF.R.S32.HI R6, RZ, 0x1f, R3 ;  /* 0x0000001fff067819 */ /* 0x000fc80000011403 */
[----:B------:R-:W-:-:S04]  /*5be0*/  LEA.HI R6, R6, R3, RZ, 0x7 ;  /* 0x0000000306067211 */ /* 0x000fc800078f38ff */
[----:B------:R-:W-:-:S05]  /*5bf0*/  SHF.R.S32.HI R12, RZ, 0x7, R6 ;  /* 0x00000007ff0c7819 */ /* 0x000fca0000011406 */
[----:B------:R-:W-:-:S07]  /*5c00*/  VIADD R11, R12, 0x1 ;  /* 0x000000010c0b7836 */ /* 0x000fce0000000000 */
.L_x_117:
[----:B------:R-:W-:-:S03]  /*5c10*/  UMOV UR4, 0xffffffff ;  /* 0xffffffff00047882 */ /* 0x000fc60000000000 */
[----:B------:R-:W-:Y:S05]  /*5c20*/  BRA.DIV UR4, `(.L_x_106) ;  /* 0x0000000e04847947 */ /* 0x000fea000b800000 */
[----:B------:R-:W-:-:S13]  /*5c30*/  ELECT P1, URZ, PT ;  /* 0x00000000003f782f */ /* 0x000fda0003820000 */
.L_x_127:
[----:B------:R-:W0:Y:S01]  /*5c40*/  LDC R2, c[0x0][0x28c] ;  /* 0x0000a300ff027b82 */ /* 0x000e220000000800 */
[----:B------:R-:W-:Y:S01]  /*5c50*/  BSSY B1, `(.L_x_107) ;  /* 0x0000037000017945 */ /* 0x000fe20003800000 */
[----:B0-----:R-:W-:-:S13]  /*5c60*/  ISETP.LT.OR P1, PT, R2, 0x1, !P1 ;  /* 0x000000010200780c */ /* 0x001fda0004f21670 */
[----:B------:R-:W-:Y:S05]  /*5c70*/  @P1 BRA `(.L_x_108) ;  /* 0x0000000000d01947 */ /* 0x000fea0003800000 */
[----:B------:R-:W-:Y:S02]  /*5c80*/  IMAD.SHL.U32 R17, R17, 0x40, RZ ;  /* 0x0000004011117824 */ /* 0x000fe400078e00ff */
[----:B------:R-:W-:Y:S02]  /*5c90*/  IMAD.SHL.U32 R14, R14, 0x80, RZ ;  /* 0x000000800e0e7824 */ /* 0x000fe400078e00ff */
[----:B------:R-:W-:Y:S02]  /*5ca0*/  IMAD.MOV.U32 R20, RZ, RZ, RZ ;  /* 0x000000ffff147224 */ /* 0x000fe400078e00ff */
[----:B------:R-:W-:Y:S02]  /*5cb0*/  IMAD.MOV.U32 R2, RZ, RZ, R11 ;  /* 0x000000ffff027224 */ /* 0x000fe400078e000b */
[----:B------:R-:W-:Y:S02]  /*5cc0*/  IMAD.MOV.U32 R3, RZ, RZ, R10 ;  /* 0x000000ffff037224 */ /* 0x000fe400078e000a */
[----:B------:R-:W-:-:S07]  /*5cd0*/  IMAD.MOV.U32 R6, RZ, RZ, R13 ;  /* 0x000000ffff067224 */ /* 0x000fce00078e000d */
.L_x_112:
[----:B------:R-:W0:Y:S01]  /*5ce0*/  S2R R8, SR_CgaCtaId ;  /* 0x0000000000087919 */ /* 0x000e220000008800 */
[----:B------:R-:W-:-:S04]  /*5cf0*/  MOV R7, 0x400 ;  /* 0x0000040000077802 */ /* 0x000fc80000000f00 */
[----:B0-----:R-:W-:Y:S02]  /*5d00*/  LEA R19, R8, R7, 0x18 ;  /* 0x0000000708137211 */ /* 0x001fe400078ec0ff */
[----:B------:R-:W-:Y:S01]  /*5d10*/  SHF.L.U32 R7, R3, 0x1f, RZ ;  /* 0x0000001f03077819 */ /* 0x000fe200000006ff */
[----:B------:R-:W0:Y:S02]  /*5d20*/  @!P2 LDC R8, c[0x0][0x500] ;  /* 0x00014000ff08ab82 */ /* 0x000e240000000800 */
[----:B------:R-:W-:-:S04]  /*5d30*/  IMAD R18, R6, 0x8, R19 ;  /* 0x0000000806127824 */ /* 0x000fc800078e0213 */
[----:B------:R-:W1:Y:S02]  /*5d40*/  SYNCS.PHASECHK.TRANS64.TRYWAIT P1, [R18+URZ+0x18], R7 ;  /* 0x00001807120075a7 */ /* 0x000e64000802017f */
[----:B-1----:R-:W-:Y:S05]  /*5d50*/  @!P1 BRA `(.L_x_109) ;  /* 0x0000000c00589947 */ /* 0x002fea0003800000 */
.L_x_128:
[----:B-1----:R-:W-:Y:S01]  /*5d60*/  PRMT R7, R16, 0x9910, RZ ;  /* 0x0000991010077816 */ /* 0x002fe200000000ff */
[----:B0-----:R0:W-:Y:S03]  /*5d70*/  @!P2 SYNCS.ARRIVE.TRANS64 RZ, [R18+URZ], R8 ;  /* 0x0000000812ffa9a7 */ /* 0x0011e6000800003f */
[----:B------:R-:W-:-:S13]  /*5d80*/  ISETP.NE.AND P1, PT, R7, 0x2, PT ;  /* 0x000000020700780c */ /* 0x000fda0003f25270 */
[----:B0-----:R-:W-:Y:S05]  /*5d90*/  @P1 BRA `(.L_x_110) ;  /* 0x0000000000041947 */ /* 0x001fea0003800000 */
[----:B------:R-:W-:Y:S01]  /*5da0*/  BPT.TRAP 0x1 ;  /* 0x000000040000795c */ /* 0x000fe20000300000 */
.L_x_110:
[----:B------:R-:W-:Y:S05]  /*5db0*/  @P0 BRA `(.L_x_111) ;  /* 0x0000000000040947 */ /* 0x000fea0003800000 */
[----:B------:R-:W-:Y:S01]  /*5dc0*/  BPT.TRAP 0x1 ;  /* 0x000000040000795c */ /* 0x000fe20000300000 */
.L_x_111:
[--C-:B------:R-:W-:Y:S01]  /*5dd0*/  IMAD R7, R6, 0x4000, R19.reuse ;  /* 0x0000400006077824 */ /* 0x100fe200078e0213 */
[----:B------:R-:W-:Y:S01]  /*5de0*/  R2UR UR9, R18 ;  /* 0x00000000120972ca */ /* 0x000fe200000e0000 */
[----:B------:R-:W-:Y:S01]  /*5df0*/  IMAD R19, R6, 0x2000, R19 ;  /* 0x0000200006137824 */ /* 0x000fe200078e0213 */
[----:B------:R-:W-:Y:S01]  /*5e00*/  UIADD3 UR4, UP0, UR22, 0xf0, URZ ;  /* 0x000000f016047890 */ /* 0x000fe2000ff1e03f */
[----:B------:R-:W-:Y:S01]  /*5e10*/  VIADD R2, R2, 0xffffffff ;  /* 0xffffffff02027836 */ /* 0x000fe20000000000 */
[----:B------:R-:W-:Y:S01]  /*5e20*/  R2UR UR5, R7 ;  /* 0x00000000070572ca */ /* 0x000fe200000e0000 */
[----:B------:R-:W-:Y:S01]  /*5e30*/  UIADD3 UR24, UP1, UR22, 0x1f0, URZ ;  /* 0x000001f016187890 */ /* 0x000fe2000ff3e03f */
[----:B------:R-:W-:Y:S01]  /*5e40*/  R2UR UR8, R19 ;  /* 0x00000000130872ca */ /* 0x000fe200000e0000 */
[----:B------:R-:W-:Y:S01]  /*5e50*/  VIADD R6, R6, 0x1 ;  /* 0x0000000106067836 */ /* 0x000fe20000000000 */
[----:B------:R-:W-:Y:S01]  /*5e60*/  R2UR UR11, R14 ;  /* 0x000000000e0b72ca */ /* 0x000fe200000e0000 */
[----:B------:R-:W-:Y:S01]  /*5e70*/  UIADD3.X UR25, URZ, UR23, URZ, UP1, !UPT ;  /* 0x000000173f197290 */ /* 0x000fe20008ffe43f */
[C---:B------:R-:W-:Y:S01]  /*5e80*/  R2UR UR10, R20.reuse ;  /* 0x00000000140a72ca */ /* 0x040fe200000e0000 */
[----:B------:R-:W-:Y:S01]  /*5e90*/  UMOV UR6, 0x0 ;  /* 0x0000000000067882 */ /* 0x000fe20000000000 */
[----:B------:R-:W-:Y:S01]  /*5ea0*/  R2UR UR12, R9 ;  /* 0x00000000090c72ca */ /* 0x000fe200000e0000 */
[----:B------:R-:W-:Y:S01]  /*5eb0*/  UMOV UR7, 0x10000000 ;  /* 0x1000000000077882 */ /* 0x000fe20000000000 */
[----:B------:R-:W-:Y:S01]  /*5ec0*/  R2UR UR19, R17 ;  /* 0x00000000111372ca */ /* 0x000fe200000e0000 */
[----:B------:R-:W-:Y:S01]  /*5ed0*/  VIADD R20, R20, 0x80 ;  /* 0x0000008014147836 */ /* 0x000fe20000000000 */
[----:B------:R-:W-:Y:S01]  /*5ee0*/  ISETP.GT.AND P3, PT, R2, 0x1, PT ;  /* 0x000000010200780c */ /* 0x000fe20003f64270 */
[----:B------:R-:W-:Y:S01]  /*5ef0*/  UIADD3 UR14, UR5, 0x100, URZ ;  /* 0x00000100050e7890 */ /* 0x000fe2000fffe03f */
[----:B------:R-:W-:Y:S01]  /*5f00*/  ISETP.NE.AND P1, PT, R6, 0x3, PT ;  /* 0x000000030600780c */ /* 0x000fe20003f25270 */
[----:B------:R-:W-:-:S02]  /*5f10*/  UIADD3.X UR5, URZ, UR23, URZ, UP0, !UPT ;  /* 0x000000173f057290 */ /* 0x000fc400087fe43f */
[----:B------:R-:W-:Y:S01]  /*5f20*/  UIADD3 UR15, UR8, 0xc100, URZ ;  /* 0x0000c100080f7890 */ /* 0x000fe2000fffe03f */
[----:B------:R-:W-:Y:S02]  /*5f30*/  SEL R8, RZ, 0x1, P1 ;  /* 0x00000001ff087807 */ /* 0x000fe40000800000 */
[----:B------:R-:W-:Y:S01]  /*5f40*/  UMOV UR8, UR14 ;  /* 0x0000000e00087c82 */ /* 0x000fe20008000000 */
[----:B------:R-:W-:Y:S02]  /*5f50*/  SEL R6, R6, RZ, P1 ;  /* 0x000000ff06067207 */ /* 0x000fe40000800000 */
[----:B------:R-:W-:Y:S01]  /*5f60*/  LOP3.LUT R3, R3, R8, RZ, 0x3c, !PT ;  /* 0x0000000803037212 */ /* 0x000fe200078e3cff */
[----:B------:R0:W-:Y:S02]  /*5f70*/  UTMALDG.3D [UR8], [UR4], desc[UR6] ;  /* 0x00000608040075b4 */ /* 0x0001e40008011000 */
[----:B0-----:R-:W-:Y:S01]  /*5f80*/  UMOV UR8, UR15 ;  /* 0x0000000f00087c82 */ /* 0x001fe20008000000 */
[----:B------:R-:W-:-:S02]  /*5f90*/  UMOV UR11, UR19 ;  /* 0x00000013000b7c82 */ /* 0x000fc40008000000 */
[----:B------:R0:W-:Y:S02]  /*5fa0*/  UTMALDG.3D [UR8], [UR24], desc[UR6] ;  /* 0x00000608180075b4 */ /* 0x0001e40008011000 */
[----:B0-----:R-:W-:Y:S05]  /*5fb0*/  @P3 BRA `(.L_x_112) ;  /* 0xfffffffc00483947 */ /* 0x001fea000383ffff */
.L_x_108:
[----:B------:R-:W-:Y:S05]  /*5fc0*/  BSYNC B1 ;  /* 0x0000000000017941 */ /* 0x000fea0003800000 */
.L_x_107:
[----:B------:R-:W-:Y:S01]  /*5fd0*/  LOP3.LUT P3, RZ, R15, 0xff, RZ, 0xc0, !PT ;  /* 0x000000ff0fff7812 */ /* 0x000fe2000786c0ff */
[----:B------:R-:W-:Y:S01]  /*5fe0*/  IMAD.IADD R6, R12, 0x1, R13 ;  /* 0x000000010c067824 */ /* 0x000fe200078e020d */
[----:B------:R-:W-:Y:S01]  /*5ff0*/  IADD3 R0, P5, R0, UR20, RZ ;  /* 0x0000001400007c10 */ /* 0x000fe2000ffbe0ff */
[----:B------:R-:W-:Y:S01]  /*6000*/  ULDC.64 UR4, c[0x0][0x650] ;  /* 0x0001940000047ab9 */ /* 0x000fe20000000a00 */
[----:B------:R-:W-:Y:S01]  /*6010*/  BSSY B1, `(.L_x_113) ;  /* 0x000006c000017945 */ /* 0x000fe20003800000 */
[----:B------:R-:W-:Y:S01]  /*6020*/  IMAD.MOV.U32 R14, RZ, RZ, -0x1 ;  /* 0xffffffffff0e7424 */ /* 0x000fe200078e00ff */
[----:B------:R-:W-:Y:S01]  /*6030*/  ISETP.GT.U32.AND P1, PT, R6, 0x2, PT ;  /* 0x000000020600780c */ /* 0x000fe20003f24070 */
[----:B------:R-:W-:Y:S01]  /*6040*/  IMAD.MOV.U32 R17, RZ, RZ, -0x1 ;  /* 0xffffffffff117424 */ /* 0x000fe200078e00ff */
[----:B------:R-:W-:Y:S01]  /*6050*/  IADD3.X R5, R5, UR13, RZ, P5, !PT ;  /* 0x0000000d05057c10 */ /* 0x000fe2000affe4ff */
[----:B------:R-:W-:Y:S01]  /*6060*/  IMAD.MOV.U32 R9, RZ, RZ, -0x1 ;  /* 0xffffffffff097424 */ /* 0x000fe200078e00ff */
[----:B------:R-:W-:-:S02]  /*6070*/  ISETP.LT.U32.AND P1, PT, R12, 0x3, P1 ;  /* 0x000000030c00780c */ /* 0x000fc40000f21070 */
[----:B------:R-:W-:Y:S01]  /*6080*/  PRMT R15, RZ, 0x7610, R15 ;  /* 0x00007610ff0f7816 */ /* 0x000fe2000000000f */
[----:B------:R-:W0:Y:S01]  /*6090*/  @P3 S2R R3, SR_CgaCtaId ;  /* 0x0000000000033919 */ /* 0x000e220000008800 */
[----:B------:R-:W-:-:S04]  /*60a0*/  @P3 MOV R2, 0x400 ;  /* 0x0000040000023802 */ /* 0x000fc80000000f00 */
[----:B0-----:R-:W-:Y:S01]  /*60b0*/  @P3 LEA R7, R3, R2, 0x18 ;  /* 0x0000000203073211 */ /* 0x001fe200078ec0ff */
[----:B------:R-:W-:-:S03]  /*60c0*/  IMAD.WIDE.U32 R2, R6, -0x55555555, RZ ;  /* 0xaaaaaaab06027825 */ /* 0x000fc600078e00ff */
[----:B------:R0:W-:Y:S01]  /*60d0*/  @P3 SYNCS.ARRIVE.TRANS64.A1T0 RZ, [R7+URZ+0x48], RZ ;  /* 0x000048ff07ff39a7 */ /* 0x0001e2000810003f */
[----:B------:R-:W-:Y:S02]  /*60e0*/  ISETP.GE.U32.AND P3, PT, R12, 0x3, PT ;  /* 0x000000030c00780c */ /* 0x000fe40003f66070 */
[----:B------:R-:W-:Y:S02]  /*60f0*/  PRMT R2, RZ, 0x7610, R2 ;  /* 0x00007610ff027816 */ /* 0x000fe40000000002 */
[----:B0-----:R-:W-:Y:S02]  /*6100*/  SHF.R.U32.HI R7, RZ, 0x1, R3 ;  /* 0x00000001ff077819 */ /* 0x001fe40000011603 */
[----:B------:R-:W-:Y:S02]  /*6110*/  SEL R3, RZ, 0x1, !P1 ;  /* 0x00000001ff037807 */ /* 0x000fe40004800000 */
[----:B------:R-:W-:Y:S01]  /*6120*/  ISETP.GE.U32.AND P1, PT, R0, UR4, PT ;  /* 0x0000000400007c0c */ /* 0x000fe2000bf26070 */
[----:B------:R-:W-:Y:S01]  /*6130*/  IMAD R13, R7, -0x3, R6 ;  /* 0xfffffffd070d7824 */ /* 0x000fe200078e0206 */
[----:B------:R-:W-:-:S02]  /*6140*/  LOP3.LUT R10, R10, R3, RZ, 0x3c, !PT ;  /* 0x000000030a0a7212 */ /* 0x000fc400078e3cff */
[----:B------:R-:W-:Y:S02]  /*6150*/  ISETP.GE.U32.AND.EX P1, PT, R5, UR5, PT, P1 ;  /* 0x0000000505007c0c */ /* 0x000fe4000bf26110 */
[----:B------:R-:W-:-:S11]  /*6160*/  @P3 LOP3.LUT R10, R10, 0x1, R7, 0x78, !PT ;  /* 0x000000010a0a3812 */ /* 0x000fd600078e7807 */
[----:B------:R-:W-:Y:S05]  /*6170*/  @P1 BRA `(.L_x_114) ;  /* 0x0000000400541947 */ /* 0x000fea0003800000 */
[----:B------:R-:W-:Y:S01]  /*6180*/  ULDC.64 UR4, c[0x0][0x628] ;  /* 0x00018a0000047ab9 */ /* 0x000fe20000000a00 */
[----:B------:R-:W0:Y:S01]  /*6190*/  S2R R17, SR_CTAID.X ;  /* 0x0000000000117919 */ /* 0x000e220000002500 */
[----:B------:R-:W-:Y:S01]  /*61a0*/  ISETP.NE.U32.AND P1, PT, RZ, UR4, PT ;  /* 0x00000004ff007c0c */ /* 0x000fe2000bf25070 */
[----:B------:R-:W-:Y:S01]  /*61b0*/  ULDC UR7, c[0x0][0x630] ;  /* 0x00018c0000077ab9 */ /* 0x000fe20000000800 */
[----:B------:R-:W-:Y:S01]  /*61c0*/  IMAD.MOV.U32 R2, RZ, RZ, R0 ;  /* 0x000000ffff027224 */ /* 0x000fe200078e0000 */
[----:B------:R-:W1:Y:S01]  /*61d0*/  S2R R14, SR_CTAID.Y ;  /* 0x00000000000e7919 */ /* 0x000e620000002600 */
[----:B------:R-:W-:Y:S01]  /*61e0*/  ISETP.NE.AND.EX P1, PT, RZ, UR5, PT, P1 ;  /* 0x00000005ff007c0c */ /* 0x000fe2000bf25310 */
[----:B------:R-:W-:-:S12]  /*61f0*/  IMAD.MOV.U32 R3, RZ, RZ, R5 ;  /* 0x000000ffff037224 */ /* 0x000fd800078e0005 */
[----:B------:R-:W-:Y:S05]  /*6200*/  @!P1 BRA `(.L_x_115) ;  /* 0x0000000000289947 */ /* 0x000fea0003800000 */
[----:B------:R-:W-:Y:S02]  /*6210*/  ULDC UR6, c[0x0][0x634] ;  /* 0x00018d0000067ab9 */ /* 0x000fe40000000800 */
[----:B------:R-:W-:-:S05]  /*6220*/  IADD3 R9, P1, R0, UR6, RZ ;  /* 0x0000000600097c10 */ /* 0x000fca000ff3e0ff */
[----:B------:R-:W-:-:S04]  /*6230*/  IMAD.X R19, RZ, RZ, R5, P1 ;  /* 0x000000ffff137224 */ /* 0x000fc800008e0605 */
[----:B------:R-:W-:-:S04]  /*6240*/  IMAD.WIDE.U32 R6, R19, UR4, RZ ;  /* 0x0000000413067c25 */ /* 0x000fc8000f8e00ff */
[----:B------:R-:W-:-:S04]  /*6250*/  IMAD.WIDE.U32 R6, P1, R9, UR5, R6 ;  /* 0x0000000509067c25 */ /* 0x000fc8000f820006 */
[----:B------:R-:W-:-:S04]  /*6260*/  IMAD.WIDE.U32 R8, R9, UR4, RZ ;  /* 0x0000000409087c25 */ /* 0x000fc8000f8e00ff */
[----:B------:R-:W-:Y:S01]  /*6270*/  IMAD.X R3, RZ, RZ, RZ, P1 ;  /* 0x000000ffff037224 */ /* 0x000fe200008e06ff */
[----:B------:R-:W-:Y:S01]  /*6280*/  IADD3 RZ, P1, R9, R6, RZ ;  /* 0x0000000609ff7210 */ /* 0x000fe20007f3e0ff */
[----:B------:R-:W-:-:S04]  /*6290*/  IMAD.MOV.U32 R2, RZ, RZ, R7 ;  /* 0x000000ffff027224 */ /* 0x000fc800078e0007 */
[----:B------:R-:W-:-:S08]  /*62a0*/  IMAD.WIDE.U32.X R2, R19, UR5, R2, P1 ;  /* 0x0000000513027c25 */ /* 0x000fd000088e0402 */
.L_x_115:
[--C-:B------:R-:W-:Y:S01]  /*62b0*/  SHF.R.U64 R8, R2, UR7, R3.reuse ;  /* 0x0000000702087c19 */ /* 0x100fe20008001203 */
[----:B------:R-:W-:Y:S01]  /*62c0*/  ULDC.64 UR4, c[0x0][0x620] ;  /* 0x0001880000047ab9 */ /* 0x000fe20000000a00 */
[----:B------:R-:W-:Y:S01]  /*62d0*/  SHF.R.U32.HI R2, RZ, UR7, R3 ;  /* 0x00000007ff027c19 */ /* 0x000fe20008011603 */
[----:B------:R-:W-:Y:S01]  /*62e0*/  IMAD.MOV.U32 R3, RZ, RZ, R5 ;  /* 0x000000ffff037224 */ /* 0x000fe200078e0005 */
[----:B------:R-:W-:Y:S01]  /*62f0*/  IADD3 R7, P1, RZ, -R8, RZ ;  /* 0x80000008ff077210 */ /* 0x000fe20007f3e0ff */
[----:B------:R-:W2:Y:S01]  /*6300*/  LDC R22, c[0x0][0x144] ;  /* 0x00005100ff167b82 */ /* 0x000ea20000000800 */
[----:B0-----:R-:W-:Y:S01]  /*6310*/  I2FP.F32.U32 R9, R17 ;  /* 0x0000001100097245 */ /* 0x001fe20000201000 */
[----:B------:R-:W-:Y:S01]  /*6320*/  ULDC.64 UR8, c[0x0][0x640] ;  /* 0x0001900000087ab9 */ /* 0x000fe20000000a00 */
[----:B------:R-:W-:Y:S01]  /*6330*/  ULDC UR6, c[0x0][0x608] ;  /* 0x0001820000067ab9 */ /* 0x000fe20000000800 */
[----:B------:R-:W-:Y:S01]  /*6340*/  IMAD.X R2, RZ, RZ, ~R2, P1 ;  /* 0x000000ffff027224 */ /* 0x000fe200008e0e02 */
[----:B------:R-:W-:-:S03]  /*6350*/  ISETP.NE.U32.AND P1, PT, RZ, UR8, PT ;  /* 0x00000008ff007c0c */ /* 0x000fc6000bf25070 */
[----:B------:R-:W-:Y:S01]  /*6360*/  IMAD R6, R2, UR4, RZ ;  /* 0x0000000402067c24 */ /* 0x000fe2000f8e02ff */
[----:B------:R-:W0:Y:S01]  /*6370*/  LDC R19, c[0x0][0x148] ;  /* 0x00005200ff137b82 */ /* 0x000e220000000800 */
[----:B------:R-:W-:Y:S01]  /*6380*/  IMAD.MOV.U32 R2, RZ, RZ, R0 ;  /* 0x000000ffff027224 */ /* 0x000fe200078e0000 */
[----:B------:R-:W-:-:S03]  /*6390*/  ISETP.NE.AND.EX P1, PT, RZ, UR9, PT, P1 ;  /* 0x00000009ff007c0c */ /* 0x000fc6000bf25310 */
[----:B------:R-:W-:Y:S01]  /*63a0*/  IMAD.WIDE.U32 R2, R7, UR4, R2 ;  /* 0x0000000407027c25 */ /* 0x000fe2000f8e0002 */
[----:B------:R-:W-:-:S03]  /*63b0*/  ULDC UR4, c[0x0][0x150] ;  /* 0x0000540000047ab9 */ /* 0x000fc60000000800 */
[----:B------:R-:W-:Y:S02]  /*63c0*/  IMAD R7, R7, UR5, R6 ;  /* 0x0000000507077c24 */ /* 0x000fe4000f8e0206 */
[----:B------:R-:W-:Y:S01]  /*63d0*/  FMUL R6, R9, UR4 ;  /* 0x0000000409067c20 */ /* 0x000fe20008400000 */
[----:B------:R-:W-:Y:S01]  /*63e0*/  ULDC UR4, c[0x0][0x618] ;  /* 0x0001860000047ab9 */ /* 0x000fe20000000800 */
[----:B------:R-:W-:Y:S01]  /*63f0*/  ULDC UR5, c[0x0][0x154] ;  /* 0x0000550000057ab9 */ /* 0x000fe20000000800 */
[----:B------:R-:W-:-:S03]  /*6400*/  IMAD.IADD R3, R3, 0x1, R7 ;  /* 0x0000000103037824 */ /* 0x000fc600078e0207 */
[----:B------:R-:W3:Y:S02]  /*6410*/  F2I.U32.TRUNC.NTZ R6, R6 ;  /* 0x0000000600067305 */ /* 0x000ee4000020f000 */
[----:B------:R-:W-:Y:S02]  /*6420*/  SHF.R.U64 R9, R2, UR4, R3 ;  /* 0x0000000402097c19 */ /* 0x000fe40008001203 */
[----:B-1----:R-:W-:-:S05]  /*6430*/  I2FP.F32.U32 R2, R14 ;  /* 0x0000000e00027245 */ /* 0x002fca0000201000 */
[----:B------:R-:W-:Y:S01]  /*6440*/  FMUL R21, R2, UR5 ;  /* 0x0000000502157c20 */ /* 0x000fe20008400000 */
[----:B------:R-:W-:Y:S01]  /*6450*/  SHF.R.U32.HI R2, RZ, UR4, R3 ;  /* 0x00000004ff027c19 */ /* 0x000fe20008011603 */
[----:B------:R-:W-:-:S03]  /*6460*/  ULDC UR4, c[0x0][0x658] ;  /* 0x0001960000047ab9 */ /* 0x000fc60000000800 */
[--C-:B------:R-:W-:Y:S01]  /*6470*/  SHF.R.U64 R20, R9, UR6, R2.reuse ;  /* 0x0000000609147c19 */ /* 0x100fe20008001202 */
[----:B------:R-:W1:Y:S01]  /*6480*/  F2I.U32.TRUNC.NTZ R21, R21 ;  /* 0x0000001500157305 */ /* 0x000e62000020f000 */
[----:B------:R-:W-:Y:S01]  /*6490*/  SHF.R.U32.HI R3, RZ, UR6, R2 ;  /* 0x00000006ff037c19 */ /* 0x000fe20008011602 */
[----:B---3--:R-:W-:-:S03]  /*64a0*/  IMAD.MOV R6, RZ, RZ, -R6 ;  /* 0x000000ffff067224 */ /* 0x008fc600078e0a06 */
[----:B------:R-:W-:Y:S01]  /*64b0*/  SHF.R.U64 R18, R20, UR4, R3 ;  /* 0x0000000414127c19 */ /* 0x000fe20008001203 */
[----:B--2---:R-:W-:Y:S01]  /*64c0*/  IMAD R17, R22, R6, R17 ;  /* 0x0000000616117224 */ /* 0x004fe200078e0211 */
[----:B------:R-:W-:-:S03]  /*64d0*/  SHF.R.U32.HI R23, RZ, UR4, R3 ;  /* 0x00000004ff177c19 */ /* 0x000fc60008011603 */
[----:B------:R-:W-:Y:S02]  /*64e0*/  IMAD.MOV.U32 R2, RZ, RZ, R18 ;  /* 0x000000ffff027224 */ /* 0x000fe400078e0012 */
[----:B------:R-:W-:Y:S01]  /*64f0*/  IMAD.MOV.U32 R3, RZ, RZ, R23 ;  /* 0x000000ffff037224 */ /* 0x000fe200078e0017 */
[----:B------:R-:W-:Y:S06]  /*6500*/  @!P1 BRA `(.L_x_116) ;  /* 0x0000000000289947 */ /* 0x000fec0003800000 */
[----:B------:R-:W-:Y:S02]  /*6510*/  ULDC UR4, c[0x0][0x64c] ;  /* 0x0001930000047ab9 */ /* 0x000fe40000000800 */
[----:B------:R-:W-:-:S05]  /*6520*/  IADD3 R3, P1, R18, UR4, RZ ;  /* 0x0000000412037c10 */ /* 0x000fca000ff3e0ff */
[----:B------:R-:W-:-:S04]  /*6530*/  IMAD.X R23, RZ, RZ, R23, P1 ;  /* 0x000000ffff177224 */ /* 0x000fc800008e0617 */
[----:B------:R-:W-:-:S04]  /*6540*/  IMAD.WIDE.U32 R6, R23, UR8, RZ ;  /* 0x0000000817067c25 */ /* 0x000fc8000f8e00ff */
[----:B------:R-:W-:-:S04]  /*6550*/  IMAD.WIDE.U32 R6, P1, R3, UR9, R6 ;  /* 0x0000000903067c25 */ /* 0x000fc8000f820006 */
[----:B------:R-:W-:-:S04]  /*6560*/  IMAD.WIDE.U32 R2, R3, UR8, RZ ;  /* 0x0000000803027c25 */ /* 0x000fc8000f8e00ff */
[----:B------:R-:W-:Y:S01]  /*6570*/  IMAD.MOV.U32 R2, RZ, RZ, R7 ;  /* 0x000000ffff027224 */ /* 0x000fe200078e0007 */
[----:B------:R-:W-:Y:S01]  /*6580*/  IADD3 RZ, P3, R3, R6, RZ ;  /* 0x0000000603ff7210 */ /* 0x000fe20007f7e0ff */
[----:B------:R-:W-:-:S04]  /*6590*/  IMAD.X R3, RZ, RZ, RZ, P1 ;  /* 0x000000ffff037224 */ /* 0x000fc800008e06ff */
[----:B------:R-:W-:-:S08]  /*65a0*/  IMAD.WIDE.U32.X R2, R23, UR9, R2, P3 ;  /* 0x0000000917027c25 */ /* 0x000fd000098e0402 */
.L_x_116:
[----:B------:R-:W-:Y:S01]  /*65b0*/  ULDC UR4, c[0x0][0x648] ;  /* 0x0001920000047ab9 */ /* 0x000fe20000000800 */
[----:B-1----:R-:W-:Y:S01]  /*65c0*/  IMAD.MOV R21, RZ, RZ, -R21 ;  /* 0x000000ffff157224 */ /* 0x002fe200078e0a15 */
[----:B------:R-:W-:Y:S01]  /*65d0*/  SHF.R.U64 R3, R2, UR4, R3 ;  /* 0x0000000402037c19 */ /* 0x000fe20008001203 */
[----:B------:R-:W-:Y:S01]  /*65e0*/  ULDC UR4, c[0x0][0x638] ;  /* 0x00018e0000047ab9 */ /* 0x000fe20000000800 */
[----:B------:R-:W-:Y:S01]  /*65f0*/  LOP3.LUT R20, R20, UR17, RZ, 0xc0, !PT ;  /* 0x0000001114147c12 */ /* 0x000fe2000f8ec0ff */
[----:B0-----:R-:W-:Y:S01]  /*6600*/  @P4 IMAD R17, R19, R21, R14 ;  /* 0x0000001513114224 */ /* 0x001fe200078e020e */
[----:B------:R-:W-:Y:S01]  /*6610*/  ULDC UR5, c[0x0][0x610] ;  /* 0x0001840000057ab9 */ /* 0x000fe20000000800 */
[----:B------:R-:W-:Y:S02]  /*6620*/  IMAD.MOV R7, RZ, RZ, -R3 ;  /* 0x000000ffff077224 */ /* 0x000fe400078e0a03 */
[----:B------:R-:W-:Y:S01]  /*6630*/  IMAD R14, R3, UR18, R20 ;  /* 0x00000012030e7c24 */ /* 0x000fe2000f8e0214 */
[----:B------:R-:W-:Y:S01]  /*6640*/  LOP3.LUT R3, R9, UR16, RZ, 0xc0, !PT ;  /* 0x0000001009037c12 */ /* 0x000fe2000f8ec0ff */
[----:B------:R-:W-:Y:S01]  /*6650*/  IMAD R18, R7, UR4, R18 ;  /* 0x0000000407127c24 */ /* 0x000fe2000f8e0212 */
[----:B------:R-:W-:Y:S01]  /*6660*/  ULDC UR4, c[0x0][0x600] ;  /* 0x0001800000047ab9 */ /* 0x000fe20000000800 */
[----:B------:R-:W-:-:S02]  /*6670*/  IMAD R14, R14, UR5, R17 ;  /* 0x000000050e0e7c24 */ /* 0x000fc4000f8e0211 */
[----:B------:R-:W-:Y:S02]  /*6680*/  IMAD R3, R18, UR4, R3 ;  /* 0x0000000412037c24 */ /* 0x000fe4000f8e0203 */
[----:B------:R-:W-:Y:S02]  /*6690*/  IMAD.MOV.U32 R2, RZ, RZ, 0x1 ;  /* 0x00000001ff027424 */ /* 0x000fe400078e00ff */
[----:B------:R-:W-:Y:S01]  /*66a0*/  IMAD.MOV.U32 R9, RZ, RZ, R8 ;  /* 0x000000ffff097224 */ /* 0x000fe200078e0008 */
[----:B------:R-:W-:Y:S02]  /*66b0*/  SEL R17, R3, R14, !P4 ;  /* 0x0000000e03117207 */ /* 0x000fe40006000000 */
[----:B------:R-:W-:-:S07]  /*66c0*/  SEL R14, R14, R3, !P4 ;  /* 0x000000030e0e7207 */ /* 0x000fce0006000000 */
.L_x_114:
[----:B------:R-:W-:Y:S05]  /*66d0*/  BSYNC B1 ;  /* 0x0000000000017941 */ /* 0x000fea0003800000 */
.L_x_113:
[----:B------:R-:W-:-:S13]  /*66e0*/  LOP3.LUT P1, RZ, R2, 0xff, RZ, 0xc0, !PT ;  /* 0x000000ff02ff7812 */ /* 0x000fda000782c0ff */
[----:B------:R-:W-:Y:S05]  /*66f0*/  @P1 BRA `(.L_x_117) ;  /* 0xfffffff400441947 */ /* 0x000fea000383ffff */
[----:B------:R-:W-:Y:S05]  /*6700*/  BSYNC B0 ;  /* 0x0000000000007941 */ /* 0x000fea0003800000 */
.L_x_105:
[----:B------:R-:W-:-:S03]  /*6710*/  UMOV UR4, 0xffffffff ;  /* 0xffffffff00047882 */ /* 0x000fc60000000000 */
[----:B------:R-:W-:Y:S05]  /*6720*/  BRA.DIV UR4, `(.L_x_118) ;  /* 0x0000000204f87947 */ /* 0x000fea000b800000 */
[----:B------:R-:W-:-:S13]  /*6730*/  ELECT P0, URZ, PT ;  /* 0x00000000003f782f */ /* 0x000fda0003800000 */
.L_x_131:
[----:B------:R-:W-:Y:S04]  /*6740*/  BSSY B0, `(.L_x_119) ;  /* 0x0000022000007945 */ /* 0x000fe80003800000 */
[----:B------:R-:W-:Y:S05]  /*6750*/  @!P0 BRA `(.L_x_120) ;  /* 0x0000000000808947 */ /* 0x000fea0003800000 */
[----:B------:R-:W-:-:S04]  /*6760*/  LOP3.LUT R4, R4, 0x2, RZ, 0xfc, !PT ;  /* 0x0000000204047812 */ /* 0x000fc800078efcff */
[----:B------:R-:W-:-:S13]  /*6770*/  ISETP.NE.AND P0, PT, R4, 0x3, PT ;  /* 0x000000030400780c */ /* 0x000fda0003f05270 */
[----:B------:R-:W-:Y:S05]  /*6780*/  @!P0 BRA `(.L_x_121) ;  /* 0x0000000000048947 */ /* 0x000fea0003800000 */
[----:B------:R-:W-:Y:S01]  /*6790*/  BPT.TRAP 0x1 ;  /* 0x000000040000795c */ /* 0x000fe20000300000 */
.L_x_121:
[----:B------:R-:W0:Y:S01]  /*67a0*/  S2R R3, SR_CgaCtaId ;  /* 0x0000000000037919 */ /* 0x000e220000008800 */
[----:B------:R-:W-:Y:S02]  /*67b0*/  MOV R0, 0x400 ;  /* 0x0000040000007802 */ /* 0x000fe40000000f00 */
[----:B------:R-:W-:Y:S02]  /*67c0*/  SHF.L.U32 R2, R10, 0x1f, RZ ;  /* 0x0000001f0a027819 */ /* 0x000fe400000006ff */
[----:B0-----:R-:W-:-:S05]  /*67d0*/  LEA R0, R3, R0, 0x18 ;  /* 0x0000000003007211 */ /* 0x001fca00078ec0ff */
[----:B------:R-:W-:-:S04]  /*67e0*/  VIADD R0, R0, 0x18 ;  /* 0x0000001800007836 */ /* 0x000fc80000000000 */
[C---:B------:R-:W-:Y:S02]  /*67f0*/  IMAD R7, R13.reuse, 0x8, R0 ;  /* 0x000000080d077824 */ /* 0x040fe400078e0200 */
[----:B------:R-:W-:Y:S02]  /*6800*/  VIADD R13, R13, 0x1 ;  /* 0x000000010d0d7836 */ /* 0x000fe40000000000 */
[----:B------:R-:W0:Y:S03]  /*6810*/  SYNCS.PHASECHK.TRANS64.TRYWAIT P0, [R7+URZ], R2 ;  /* 0x00000002070075a7 */ /* 0x000e26000800017f */
[----:B------:R-:W-:-:S04]  /*6820*/  ISETP.NE.AND P1, PT, R13, 0x3, PT ;  /* 0x000000030d00780c */ /* 0x000fc80003f25270 */
[----:B------:R-:W-:Y:S02]  /*6830*/  SEL R3, RZ, 0x1, P1 ;  /* 0x00000001ff037807 */ /* 0x000fe40000800000 */
[----:B------:R-:W-:Y:S02]  /*6840*/  SEL R13, R13, RZ, P1 ;  /* 0x000000ff0d0d7207 */ /* 0x000fe40000800000 */
[----:B------:R-:W-:-:S03]  /*6850*/  LOP3.LUT R9, R10, R3, RZ, 0x3c, !PT ;  /* 0x000000030a097212 */ /* 0x000fc600078e3cff */
[----:B------:R-:W-:Y:S01]  /*6860*/  IMAD R6, R13, 0x8, R0 ;  /* 0x000000080d067824 */ /* 0x000fe200078e0200 */
[----:B------:R-:W-:Y:S01]  /*6870*/  SHF.L.U32 R5, R9, 0x1f, RZ ;  /* 0x0000001f09057819 */ /* 0x000fe200000006ff */
[----:B0-----:R-:W-:Y:S06]  /*6880*/  @!P0 BRA `(.L_x_122) ;  /* 0x0000000000c48947 */ /* 0x001fec0003800000 */
.L_x_132:
[----:B------:R-:W1:Y:S01]  /*6890*/  SYNCS.PHASECHK.TRANS64.TRYWAIT P0, [R6+URZ], R5 ;  /* 0x00000005060075a7 */ /* 0x000e62000800017f */
[----:B0-----:R-:W-:-:S05]  /*68a0*/  VIADD R2, R13, 0x1 ;  /* 0x000000010d027836 */ /* 0x001fca0000000000 */
[----:B------:R-:W-:-:S04]  /*68b0*/  ISETP.NE.AND P1, PT, R2, 0x3, PT ;  /* 0x000000030200780c */ /* 0x000fc80003f25270 */
[----:B------:R-:W-:Y:S02]  /*68c0*/  SEL R4, RZ, 0x1, P1 ;  /* 0x00000001ff047807 */ /* 0x000fe40000800000 */
[----:B------:R-:W-:Y:S02]  /*68d0*/  SEL R3, R2, RZ, P1 ;  /* 0x000000ff02037207 */ /* 0x000fe40000800000 */
[----:B------:R-:W-:Y:S01]  /*68e0*/  LOP3.LUT R4, R9, R4, RZ, 0x3c, !PT ;  /* 0x0000000409047212 */ /* 0x000fe200078e3cff */
[----:B-1----:R-:W-:Y:S06]  /*68f0*/  @!P0 BRA `(.L_x_123) ;  /* 0x0000000000bc8947 */ /* 0x002fec0003800000 */
.L_x_133:
[----:B------:R-:W-:Y:S01]  /*6900*/  IMAD R3, R3, 0x8, R0 ;  /* 0x0000000803037824 */ /* 0x000fe200078e0200 */
[----:B------:R-:W-:-:S07]  /*6910*/  SHF.L.U32 R0, R4, 0x1f, RZ ;  /* 0x0000001f04007819 */ /* 0x000fce00000006ff */
.L_x_124:
[----:B-1----:R1:W2:Y:S02]  /*6920*/  SYNCS.PHASECHK.TRANS64.TRYWAIT P0, [R3+URZ], R0 ;  /* 0x00000000030075a7 */ /* 0x0022a4000800017f */
[----:B--2---:R-:W-:Y:S05]  /*6930*/  @!P0 NANOSLEEP.SYNCS 0x989680 ;  /* 0x009896800000895d */ /* 0x004fea0003900000 */
[----:B------:R-:W2:Y:S02]  /*6940*/  @!P0 SYNCS.PHASECHK.TRANS64 P0, [R3+URZ], R0 ;  /* 0x00000000030085a7 */ /* 0x000ea4000800007f */
[----:B--2---:R-:W-:Y:S05]  /*6950*/  @!P0 BRA `(.L_x_124) ;  /* 0xfffffffc00f08947 */ /* 0x004fea000383ffff */
.L_x_120:
[----:B------:R-:W-:Y:S05]  /*6960*/  BSYNC B0 ;  /* 0x0000000000007941 */ /* 0x000fea0003800000 */
.L_x_119:
[----:B------:R-:W-:Y:S05]  /*6970*/  EXIT ;  /* 0x000000000000794d */ /* 0x000fea0003800000 */
.L_x_17:
[----:B-1----:R-:W-:-:S04]  /*6980*/  IMAD.U32 R7, RZ, RZ, UR6 ;  /* 0x00000006ff077e24 */ /* 0x002fc8000f8e00ff */
[----:B------:R1:W3:Y:S03]  /*6990*/  SYNCS.PHASECHK.TRANS64.TRYWAIT P0, [R7+URZ], R6 ;  /* 0x00000006070075a7 */ /* 0x0002e6000800017f */
[----:B---3--:R-:W-:Y:S05]  /*69a0*/  @!P0 NANOSLEEP.SYNCS 0x989680 ;  /* 0x009896800000895d */ /* 0x008fea0003900000 */
[----:B------:R-:W3:Y:S02]  /*69b0*/  @!P0 SYNCS.PHASECHK.TRANS64 P0, [R7+URZ], R6 ;  /* 0x00000006070085a7 */ /* 0x000ee4000800007f */
[----:B---3--:R-:W-:Y:S05]  /*69c0*/  @!P0 BRA `(.L_x_17) ;  /* 0xfffffffc00ec8947 */ /* 0x008fea000383ffff */
[----:B------:R-:W-:Y:S05]  /*69d0*/  BRA `(.L_x_16) ;  /* 0xffffffa8005c7947 */ /* 0x000fea000383ffff */
.L_x_23:
[----:B-1----:R-:W-:-:S04]  /*69e0*/  IMAD.U32 R8, RZ, RZ, UR12 ;  /* 0x0000000cff087e24 */ /* 0x002fc8000f8e00ff */
[----:B------:R1:W3:Y:S03]  /*69f0*/  SYNCS.PHASECHK.TRANS64.TRYWAIT P0, [R8+URZ], R7 ;  /* 0x00000007080075a7 */ /* 0x0002e6000800017f */
[----:B---3--:R-:W-:Y:S05]  /*6a00*/  @!P0 NANOSLEEP.SYNCS 0x989680 ;  /* 0x009896800000895d */ /* 0x008fea0003900000 */
[----:B------:R-:W3:Y:S02]  /*6a10*/  @!P0 SYNCS.PHASECHK.TRANS64 P0, [R8+URZ], R7 ;  /* 0x00000007080085a7 */ /* 0x000ee4000800007f */
[----:B---3--:R-:W-:Y:S05]  /*6a20*/  @!P0 BRA `(.L_x_23) ;  /* 0xfffffffc00ec8947 */ /* 0x008fea000383ffff */
[----:B------:R-:W-:Y:S05]  /*6a30*/  BRA `(.L_x_22) ;  /* 0xffffffb000107947 */ /* 0x000fea000383ffff */
.L_x_106:
[----:B------:R-:W-:Y:S01]  /*6a40*/  BSSY B1, `(.L_x_125) ;  /* 0x0000006000017945 */ /* 0x000fe20003800000 */
[----:B------:R-:W-:-:S07]  /*6a50*/  IMAD.MOV.U32 R2, RZ, RZ, -0x1 ;  /* 0xffffffffff027424 */ /* 0x000fce00078e00ff */
[----:B------:R-:W-:Y:S05]  /*6a60*/  WARPSYNC.COLLECTIVE R2, `(.L_x_126) ;  /* 0x00000000020c7348 */ /* 0x000fea0003c00000 */
[----:B------:R-:W-:Y:S02]  /*6a70*/  ELECT P1, UR62, PT ;  /* 0x00000000003e782f */ /* 0x000fe40003820000 */
[----:B------:R-:W-:Y:S01]  /*6a80*/  MOV R2, UR62 ;  /* 0x0000003e00027c02 */ /* 0x000fe20008000f00 */
[----:B------:R-:W-:Y:S10]  /*6a90*/  ENDCOLLECTIVE ;  /* 0x000000000000791b */ /* 0x000ff40003800000 */
.L_x_126:
[----:B------:R-:W-:Y:S05]  /*6aa0*/  BSYNC B1 ;  /* 0x0000000000017941 */ /* 0x000fea0003800000 */
.L_x_125:
[----:B------:R-:W-:Y:S05]  /*6ab0*/  BRA `(.L_x_127) ;  /* 0xfffffff000607947 */ /* 0x000fea000383ffff */
.L_x_109:
[----:B-1----:R1:W2:Y:S02]  /*6ac0*/  SYNCS.PHASECHK.TRANS64.TRYWAIT P1, [R18+URZ+0x18], R7 ;  /* 0x00001807120075a7 */ /* 0x0022a4000802017f */
[----:B--2---:R-:W-:Y:S05]  /*6ad0*/  @!P1 NANOSLEEP.SYNCS 0x989680 ;  /* 0x009896800000995d */ /* 0x004fea0003900000 */
[----:B------:R-:W2:Y:S02]  /*6ae0*/  @!P1 SYNCS.PHASECHK.TRANS64 P1, [R18+URZ+0x18], R7 ;  /* 0x00001807120095a7 */ /* 0x000ea4000802007f */
[----:B--2---:R-:W-:Y:S05]  /*6af0*/  @!P1 BRA `(.L_x_109) ;  /* 0xfffffffc00f09947 */ /* 0x004fea000383ffff */
[----:B------:R-:W-:Y:S05]  /*6b00*/  BRA `(.L_x_128) ;  /* 0xfffffff000947947 */ /* 0x000fea000383ffff */
.L_x_118:
[----:B------:R-:W-:Y:S01]  /*6b10*/  BSSY B0, `(.L_x_129) ;  /* 0x0000006000007945 */ /* 0x000fe20003800000 */
[----:B------:R-:W-:-:S07]  /*6b20*/  IMAD.MOV.U32 R2, RZ, RZ, -0x1 ;  /* 0xffffffffff027424 */ /* 0x000fce00078e00ff */
[----:B------:R-:W-:Y:S05]  /*6b30*/  WARPSYNC.COLLECTIVE R2, `(.L_x_130) ;  /* 0x00000000020c7348 */ /* 0x000fea0003c00000 */
[----:B------:R-:W-:Y:S02]  /*6b40*/  ELECT P1, UR62, PT ;  /* 0x00000000003e782f */ /* 0x000fe40003820000 */
[----:B------:R-:W-:Y:S01]  /*6b50*/  MOV R2, UR62 ;  /* 0x0000003e00027c02 */ /* 0x000fe20008000f00 */
[----:B------:R-:W-:Y:S10]  /*6b60*/  ENDCOLLECTIVE ;  /* 0x000000000000791b */ /* 0x000ff40003800000 */
.L_x_130:
[----:B------:R-:W-:Y:S05]  /*6b70*/  BSYNC B0 ;  /* 0x0000000000007941 */ /* 0x000fea0003800000 */
.L_x_129:
[----:B------:R-:W-:Y:S01]  /*6b80*/  PLOP3.LUT P0, PT, P1, PT, PT, 0x80, 0x0 ;  /* 0x000000000000781c */ /* 0x000fe20000f0f070 */
[----:B------:R-:W-:-:S12]  /*6b90*/  BRA `(.L_x_131) ;  /* 0xfffffff800e87947 */ /* 0x000fd8000383ffff */
.L_x_122:
[----:B0-----:R0:W1:Y:S02]  /*6ba0*/  SYNCS.PHASECHK.TRANS64.TRYWAIT P0, [R7+URZ], R2 ;  /* 0x00000002070075a7 */ /* 0x001064000800017f */
[----:B-1----:R-:W-:Y:S05]  /*6bb0*/  @!P0 NANOSLEEP.SYNCS 0x989680 ;  /* 0x009896800000895d */ /* 0x002fea0003900000 */
[----:B------:R-:W1:Y:S02]  /*6bc0*/  @!P0 SYNCS.PHASECHK.TRANS64 P0, [R7+URZ], R2 ;  /* 0x00000002070085a7 */ /* 0x000e64000800007f */
[----:B-1----:R-:W-:Y:S05]  /*6bd0*/  @!P0 BRA `(.L_x_122) ;  /* 0xfffffffc00f08947 */ /* 0x002fea000383ffff */
[----:B------:R-:W-:Y:S05]  /*6be0*/  BRA `(.L_x_132) ;  /* 0xfffffffc00287947 */ /* 0x000fea000383ffff */
.L_x_123:
[----:B0-----:R0:W1:Y:S02]  /*6bf0*/  SYNCS.PHASECHK.TRANS64.TRYWAIT P0, [R6+URZ], R5 ;  /* 0x00000005060075a7 */ /* 0x001064000800017f */
[----:B-1----:R-:W-:Y:S05]  /*6c00*/  @!P0 NANOSLEEP.SYNCS 0x989680 ;  /* 0x009896800000895d */ /* 0x002fea0003900000 */
[----:B------:R-:W1:Y:S02]  /*6c10*/  @!P0 SYNCS.PHASECHK.TRANS64 P0, [R6+URZ], R5 ;  /* 0x00000005060085a7 */ /* 0x000e64000800007f */
[----:B-1----:R-:W-:Y:S05]  /*6c20*/  @!P0 BRA `(.L_x_123) ;  /* 0xfffffffc00f08947 */ /* 0x002fea000383ffff */
[----:B------:R-:W-:Y:S05]  /*6c30*/  BRA `(.L_x_133) ;  /* 0xfffffffc00307947 */ /* 0x000fea000383ffff */
.L_x_134:
[----:B------:R-:W-:-:S00]  /*6c40*/  BRA `(.L_x_134) ;  /* 0xfffffffc00fc7947 */ /* 0x000fc0000383ffff */
[----:B------:R-:W-:-:S00]  /*6c50*/  NOP ;  /* 0x0000000000007918 */ /* 0x000fc00000000000 */
        /* <DEDUP_REMOVED lines=10> */
.L_x_135:


//--------------------- .nv.shared._ZN7cutlass13device_kernelINS_4gemm6kernel13GemmUniversalIN4cute5tupleIJiiiiEEENS1_10collective13CollectiveMmaINS1_37MainloopSm90TmaGmmaWarpSpecializedFP8ILi3ENS5_IJNS4_1CILi1EEESB_SB_EEENS1_35KernelTmaWarpSpecializedCooperativeEEENS5_IJNSA_ILi128EEENSA_ILi64EEESF_EEENS_12float_e5m2_tENS5_IJlSB_lEEESI_SJ_NS4_8TiledMMAINS4_8MMA_AtomIJNS4_4SM904GMMA30MMA_64x64x32_F32E5M2E5M2_SS_TNILNSN_7ScaleInE1ELSP_1EEEEEENS4_6LayoutINS5_IJNSA_ILi2EEESB_SB_EEENS5_IJSB_NSA_ILi0EEESV_EEEEENS5_IJNS4_10UnderscoreESY_SY_EEEEENS4_13SM90_TMA_LOADENS4_14ComposedLayoutINS4_7SwizzleILi3ELi4ELi3EEENS4_18smem_ptr_flag_bitsILi8EEENSS_INS5_IJNSA_ILi8EEESF_EEENS5_IJSF_SB_EEEEEEEvNS4_8identityES11_S1B_vS1C_EENS_8epilogue10collective6detail29Sm90TmaWarpSpecializedAdapterINS1F_15DefaultEpilogueISI_SJ_SJ_NS1E_6thread17LinearCombinationISI_Li1EffLNS1J_9ScaleType4KindE0ELNS_15FloatRoundStyleE2ESI_EENS1_15EpilogueDefaultEEEEEvvEEEEvNT_6ParamsE --------------------------
	.section	.nv.shared._ZN7cutlass13device_kernelINS_4gemm6kernel13GemmUniversalIN4cute5tupleIJiiiiEEENS1_10collective13CollectiveMmaINS1_37MainloopSm90TmaGmmaWarpSpecializedFP8ILi3ENS5_IJNS4_1CILi1EEESB_SB_EEENS1_35KernelTmaWarpSpecializedCooperativeEEENS5_IJNSA_ILi128EEENSA_ILi64EEESF_EEENS_12float_e5m2_tENS5_IJlSB_lEEESI_SJ_NS4_8TiledMMAINS4_8MMA_AtomIJNS4_4SM904GMMA30MMA_64x64x32_F32E5M2E5M2_SS_TNILNSN_7ScaleInE1ELSP_1EEEEEENS4_6LayoutINS5_IJNSA_ILi2EEESB_SB_EEENS5_IJSB_NSA_ILi0EEESV_EEEEENS5_IJNS4_10UnderscoreESY_SY_EEEEENS4_13SM90_TMA_LOADENS4_14ComposedLayoutINS4_7SwizzleILi3ELi4ELi3EEENS4_18smem_ptr_flag_bitsILi8EEENSS_INS5_IJNSA_ILi8EEESF_EEENS5_IJSF_SB_EEEEEEEvNS4_8identityES11_S1B_vS1C_EENS_8epilogue10collective6detail29Sm90TmaWarpSpecializedAdapterINS1F_15DefaultEpilogueISI_SJ_SJ_NS1E_6thread17LinearCombinationISI_Li1EffLNS1J_9ScaleType4KindE0ELNS_15FloatRoundStyleE2ESI_EENS1_15EpilogueDefaultEEEEEvvEEEEvNT_6ParamsE,"aw",@nobits
	.sectionflags	@""
	.align	16
	.zero		1024


//--------------------- .nv.shared.reserved.0     --------------------------
	.section	.nv.shared.reserved.0,"aw",@nobits
	.weak		__nv_reservedSMEM_offset_0_alias
	.size		__nv_reservedSMEM_offset_0_alias, 0, 0
	.other		__nv_reservedSMEM_offset_0_alias,@"STO_CUDA_RESERVED_SHARED STV_DEFAULT"
__nv_reservedSMEM_offset_0_alias:
	.zero		0


//--------------------- .nv.global                --------------------------
	.section	.nv.global,"aw",@nobits
.nv.global:
	.type		_ZN40_INTERNAL_9dff3d58_4_k_cu_8807f518_274274cute1_E,@object
	.size		_ZN40_INTERNAL_9dff3d58_4_k_cu_8807f518_274274cute1_E,(_ZN40_INTERNAL_9dff3d58_4_k_cu_8807f518_274274cuda3std3__45__cpo6cbeginE - _ZN40_INTERNAL_9dff3d58_4_k_cu_8807f518_274274cute1_E)
_ZN40_INTERNAL_9dff3d58_4_k_cu_8807f518_274274cute1_E:
	.zero		1
	.type		_ZN40_INTERNAL_9dff3d58_4_k_cu_8807f518_274274cuda3std3__45__cpo6cbeginE,@object
	.size		_ZN40_INTERNAL_9dff3d58_4_k_cu_8807f518_274274cuda3std3__45__cpo6cbeginE,(_ZN40_INTERNAL_9dff3d58_4_k_cu_8807f518_274274cuda3std3__48in_placeE - _ZN40_INTERNAL_9dff3d58_4_k_cu_8807f518_274274cuda3std3__45__cpo6cbeginE)
_ZN40_INTERNAL_9dff3d58_4_k_cu_8807f518_274274cuda3std3__45__cpo6cbeginE:
	.zero		1
	.type		_ZN40_INTERNAL_9dff3d58_4_k_cu_8807f518_274274cuda3std3__48in_placeE,@object
	.size		_ZN40_INTERNAL_9dff3d58_4_k_cu_8807f518_274274cuda3std3__48in_placeE,(_ZN40_INTERNAL_9dff3d58_4_k_cu_8807f518_274274cuda3std6ranges3__45__cpo9iter_moveE - _ZN40_INTERNAL_9dff3d58_4_k_cu_8807f518_274274cuda3std3__48in_placeE)
_ZN40_INTERNAL_9dff3d58_4_k_cu_8807f518_274274cuda3std3__48in_placeE:
	.zero		1
	.type		_ZN40_INTERNAL_9dff3d58_4_k_cu_8807f518_274274cuda3std6ranges3__45__cpo9iter_moveE,@object
	.size		_ZN40_INTERNAL_9dff3d58_4_k_cu_8807f518_274274cuda3std6ranges3__45__cpo9iter_moveE,(_ZN40_INTERNAL_9dff3d58_4_k_cu_8807f518_274274cuda3std3__45__cpo5beginE - _ZN40_INTERNAL_9dff3d58_4_k_cu_8807f518_274274cuda3std6ranges3__45__cpo9iter_moveE)
_ZN40_INTERNAL_9dff3d58_4_k_cu_8807f518_274274cuda3std6ranges3__45__cpo9iter_moveE:
	.zero		1
	.type		_ZN40_INTERNAL_9dff3d58_4_k_cu_8807f518_274274cuda3std3__45__cpo5beginE,@object
	.size		_ZN40_INTERNAL_9dff3d58_4_k_cu_8807f518_274274cuda3std3__45__cpo5beginE,(_ZN40_INTERNAL_9dff3d58_4_k_cu_8807f518_274274cuda3std3__442_GLOBAL__N__9dff3d58_4_k_cu_8807f518_274276ignoreE - _ZN40_INTERNAL_9dff3d58_4_k_cu_8807f518_274274cuda3std3__45__cpo5beginE)
_ZN40_INTERNAL_9dff3d58_4_k_cu_8807f518_274274cuda3std3__45__cpo5beginE:
	.zero		1
	.type		_ZN40_INTERNAL_9dff3d58_4_k_cu_8807f518_274274cuda3std3__442_GLOBAL__N__9dff3d58_4_k_cu_8807f518_274276ignoreE,@object
	.size		_ZN40_INTERNAL_9dff3d58_4_k_cu_8807f518_274274cuda3std3__442_GLOBAL__N__9dff3d58_4_k_cu_8807f518_274276ignoreE,(_ZN40_INTERNAL_9dff3d58_4_k_cu_8807f518_274274cute7productE - _ZN40_INTERNAL_9dff3d58_4_k_cu_8807f518_274274cuda3std3__442_GLOBAL__N__9dff3d58_4_k_cu_8807f518_274276ignoreE)
_ZN40_INTERNAL_9dff3d58_4_k_cu_8807f518_274274cuda3std3__442_GLOBAL__N__9dff3d58_4_k_cu_8807f518_274276ignoreE:
	.zero		1
	.type		_ZN40_INTERNAL_9dff3d58_4_k_cu_8807f518_274274cute7productE,@object
	.size		_ZN40_INTERNAL_9dff3d58_4_k_cu_8807f518_274274cute7productE,(_ZN40_INTERNAL_9dff3d58_4_k_cu_8807f518_274274cuda3std3__45__cpo3endE - _ZN40_INTERNAL_9dff3d58_4_k_cu_8807f518_274274cute7productE)
_ZN40_INTERNAL_9dff3d58_4_k_cu_8807f518_274274cute7productE:
	.zero		1
	.type		_ZN40_INTERNAL_9dff3d58_4_k_cu_8807f518_274274cuda3std3__45__cpo3endE,@object
	.size		_ZN40_INTERNAL_9dff3d58_4_k_cu_8807f518_274274cuda3std3__45__cpo3endE,(_ZN40_INTERNAL_9dff3d58_4_k_cu_8807f518_274274cuda3std3__419piecewise_constructE - _ZN40_INTERNAL_9dff3d58_4_k_cu_8807f518_274274cuda3std3__45__cpo3endE)
_ZN40_INTERNAL_9dff3d58_4_k_cu_8807f518_274274cuda3std3__45__cpo3endE:
	.zero		1
	.type		_ZN40_INTERNAL_9dff3d58_4_k_cu_8807f518_274274cuda3std3__419piecewise_constructE,@object
	.size		_ZN40_INTERNAL_9dff3d58_4_k_cu_8807f518_274274cuda3std3__419piecewise_constructE,(_ZN40_INTERNAL_9dff3d58_4_k_cu_8807f518_274274cuda3std3__45__cpo4cendE - _ZN40_INTERNAL_9dff3d58_4_k_cu_8807f518_274274cuda3std3__419piecewise_constructE)
_ZN40_INTERNAL_9dff3d58_4_k_cu_8807f518_274274cuda3std3__419piecewise_constructE:
	.zero		1
	.type		_ZN40_INTERNAL_9dff3d58_4_k_cu_8807f518_274274cuda3std3__45__cpo4cendE,@object
	.size		_ZN40_INTERNAL_9dff3d58_4_k_cu_8807f518_274274cuda3std3__45__cpo4cendE,(_ZN40_INTERNAL_9dff3d58_4_k_cu_8807f518_274274cuda3std6ranges3__45__cpo4swapE - _ZN40_INTERNAL_9dff3d58_4_k_cu_8807f518_274274cuda3std3__45__cpo4cendE)
_ZN40_INTERNAL_9dff3d58_4_k_cu_8807f518_274274cuda3std3__45__cpo4cendE:
	.zero		1
	.type		_ZN40_INTERNAL_9dff3d58_4_k_cu_8807f518_274274cuda3std6ranges3__45__cpo4swapE,@object
	.size		_ZN40_INTERNAL_9dff3d58_4_k_cu_8807f518_274274cuda3std6ranges3__45__cpo4swapE,(.L_7 - _ZN40_INTERNAL_9dff3d58_4_k_cu_8807f518_274274cuda3std6ranges3__45__cpo4swapE)
_ZN40_INTERNAL_9dff3d58_4_k_cu_8807f518_274274cuda3std6ranges3__45__cpo4swapE:
	.zero		1
.L_7:


//--------------------- .nv.constant0._ZN7cutlass13device_kernelINS_4gemm6kernel13GemmUniversalIN4cute5tupleIJiiiiEEENS1_10collective13CollectiveMmaINS1_37MainloopSm90TmaGmmaWarpSpecializedFP8ILi3ENS5_IJNS4_1CILi1EEESB_SB_EEENS1_35KernelTmaWarpSpecializedCooperativeEEENS5_IJNSA_ILi128EEENSA_ILi64EEESF_EEENS_12float_e5m2_tENS5_IJlSB_lEEESI_SJ_NS4_8TiledMMAINS4_8MMA_AtomIJNS4_4SM904GMMA30MMA_64x64x32_F32E5M2E5M2_SS_TNILNSN_7ScaleInE1ELSP_1EEEEEENS4_6LayoutINS5_IJNSA_ILi2EEESB_SB_EEENS5_IJSB_NSA_ILi0EEESV_EEEEENS5_IJNS4_10UnderscoreESY_SY_EEEEENS4_13SM90_TMA_LOADENS4_14ComposedLayoutINS4_7SwizzleILi3ELi4ELi3EEENS4_18smem_ptr_flag_bitsILi8EEENSS_INS5_IJNSA_ILi8EEESF_EEENS5_IJSF_SB_EEEEEEEvNS4_8identityES11_S1B_vS1C_EENS_8epilogue10collective6detail29Sm90TmaWarpSpecializedAdapterINS1F_15DefaultEpilogueISI_SJ_SJ_NS1E_6thread17LinearCombinationISI_Li1EffLNS1J_9ScaleType4KindE0ELNS_15FloatRoundStyleE2ESI_EENS1_15EpilogueDefaultEEEEEvvEEEEvNT_6ParamsE --------------------------
	.section	.nv.constant0._ZN7cutlass13device_kernelINS_4gemm6kernel13GemmUniversalIN4cute5tupleIJiiiiEEENS1_10collective13CollectiveMmaINS1_37MainloopSm90TmaGmmaWarpSpecializedFP8ILi3ENS5_IJNS4_1CILi1EEESB_SB_EEENS1_35KernelTmaWarpSpecializedCooperativeEEENS5_IJNSA_ILi128EEENSA_ILi64EEESF_EEENS_12float_e5m2_tENS5_IJlSB_lEEESI_SJ_NS4_8TiledMMAINS4_8MMA_AtomIJNS4_4SM904GMMA30MMA_64x64x32_F32E5M2E5M2_SS_TNILNSN_7ScaleInE1ELSP_1EEEEEENS4_6LayoutINS5_IJNSA_ILi2EEESB_SB_EEENS5_IJSB_NSA_ILi0EEESV_EEEEENS5_IJNS4_10UnderscoreESY_SY_EEEEENS4_13SM90_TMA_LOADENS4_14ComposedLayoutINS4_7SwizzleILi3ELi4ELi3EEENS4_18smem_ptr_flag_bitsILi8EEENSS_INS5_IJNSA_ILi8EEESF_EEENS5_IJSF_SB_EEEEEEEvNS4_8identityES11_S1B_vS1C_EENS_8epilogue10collective6detail29Sm90TmaWarpSpecializedAdapterINS1F_15DefaultEpilogueISI_SJ_SJ_NS1E_6thread17LinearCombinationISI_Li1EffLNS1J_9ScaleType4KindE0ELNS_15FloatRoundStyleE2ESI_EENS1_15EpilogueDefaultEEEEEvvEEEEvNT_6ParamsE,"a",@progbits
	.sectionflags	@""
	.align	4
.nv.constant0._ZN7cutlass13device_kernelINS_4gemm6kernel13GemmUniversalIN4cute5tupleIJiiiiEEENS1_10collective13CollectiveMmaINS1_37MainloopSm90TmaGmmaWarpSpecializedFP8ILi3ENS5_IJNS4_1CILi1EEESB_SB_EEENS1_35KernelTmaWarpSpecializedCooperativeEEENS5_IJNSA_ILi128EEENSA_ILi64EEESF_EEENS_12float_e5m2_tENS5_IJlSB_lEEESI_SJ_NS4_8TiledMMAINS4_8MMA_AtomIJNS4_4SM904GMMA30MMA_64x64x32_F32E5M2E5M2_SS_TNILNSN_7ScaleInE1ELSP_1EEEEEENS4_6LayoutINS5_IJNSA_ILi2EEESB_SB_EEENS5_IJSB_NSA_ILi0EEESV_EEEEENS5_IJNS4_10UnderscoreESY_SY_EEEEENS4_13SM90_TMA_LOADENS4_14ComposedLayoutINS4_7SwizzleILi3ELi4ELi3EEENS4_18smem_ptr_flag_bitsILi8EEENSS_INS5_IJNSA_ILi8EEESF_EEENS5_IJSF_SB_EEEEEEEvNS4_8identityES11_S1B_vS1C_EENS_8epilogue10collective6detail29Sm90TmaWarpSpecializedAdapterINS1F_15DefaultEpilogueISI_SJ_SJ_NS1E_6thread17LinearCombinationISI_Li1EffLNS1J_9ScaleType4KindE0ELNS_15FloatRoundStyleE2ESI_EENS1_15EpilogueDefaultEEEEEvvEEEEvNT_6ParamsE:
	.zero		1664


//--------------------- SYMBOLS --------------------------

	.type		.nv.reservedSmem.offset0,@object
	.size		.nv.reservedSmem.offset0,0x4
